// auto-generated by cutlass_sweep.sparse_gemm — config: {"arch": "sm_100", "cluster_m": 1, "cluster_n": 2, "dtype": "fp16", "tile_k": 128, "tile_m": 128, "tile_n": 128}
#include "cutlass/cutlass.h"
#include "cutlass/gemm/collective/collective_builder.hpp"
#include "cutlass/gemm/device/gemm_universal_adapter.h"
#include "cutlass/gemm/kernel/gemm_universal.hpp"
#include "cutlass/epilogue/collective/collective_builder.hpp"

using Elem = cutlass::half_t;
using Acc  = float;
using TileShape    = cute::Shape<cute::_128, cute::_128, cute::_128>;
using ClusterShape = cute::Shape<cute::_1, cute::_2, cute::_1>;

using CollectiveEpilogue = typename cutlass::epilogue::collective::CollectiveBuilder<
    cutlass::arch::Sm100, cutlass::arch::OpClassSparseTensorOp,
    TileShape, ClusterShape,
    cutlass::epilogue::collective::EpilogueTileAuto,
    Acc, Acc,
    Acc, cutlass::layout::ColumnMajor, 128 / cutlass::sizeof_bits<Acc>::value,
    Acc, cutlass::layout::ColumnMajor, 128 / cutlass::sizeof_bits<Acc>::value,
    cutlass::epilogue::TmaWarpSpecialized1Sm
  >::CollectiveOp;

using CollectiveMainloop = typename cutlass::gemm::collective::CollectiveBuilder<
    cutlass::arch::Sm100, cutlass::arch::OpClassSparseTensorOp,
    Elem, cutlass::layout::RowMajor, 2 * 128 / cutlass::sizeof_bits<Elem>::value,
    Elem, cutlass::layout::ColumnMajor, 128 / cutlass::sizeof_bits<Elem>::value,
    Acc,
    TileShape, ClusterShape,
    cutlass::gemm::collective::StageCountAutoCarveoutEpi<CollectiveEpilogue>,
    cutlass::gemm::KernelSparseTmaWarpSpecialized1SmSm100
  >::CollectiveOp;

using GemmKernel = cutlass::gemm::kernel::GemmUniversal<
    cute::Shape<int,int,int,int>,
    CollectiveMainloop,
    CollectiveEpilogue
>;
using Gemm = cutlass::gemm::device::GemmUniversalAdapter<GemmKernel>;

auto* _anchor = &cutlass::device_kernel<GemmKernel>;


// ===== COMPILED SASS (sm_100a) =====

	.target	sm_100a

	.elftype	@"ET_EXEC"


//--------------------- .note.nv.tkinfo           --------------------------
	.section	.note.nv.tkinfo,"",@"SHT_NOTE"
	.sectionflags	@"SHF_NOTE_NV_TKINFO"
	.tkinfo
        /*0018*/ 	.word	0x00000002
        /*0030*/ 	.string	""
        /*0030*/ 	.string	"ptxas"
        /*0030*/ 	.string	"Cuda compilation tools, release 13.0, V13.0.88"
        /*0030*/ 	.string	"Build cuda_13.0.r13.0/compiler.36424714_0"
        /*0030*/ 	.string	"-arch sm_100a -m 64 "



//--------------------- .note.nv.cuinfo           --------------------------
	.section	.note.nv.cuinfo,"",@"SHT_NOTE"
	.sectionflags	@"SHF_NOTE_NV_CUINFO"
        /*0018*/ 	.short	0x0002
        /*001a*/ 	.short	0x0064
        /*001c*/ 	.short	0x0082
	.zero		2


//--------------------- .nv.info                  --------------------------
	.section	.nv.info,"",@"SHT_CUDA_INFO"
	.align	4


	//----- nvinfo : EIATTR_REGCOUNT
	.align		4
        /*0000*/ 	.byte	0x04, 0x2f
        /*0002*/ 	.short	(.L_19 - .L_18)
	.align		4
.L_18:
        /*0004*/ 	.word	index@(_ZN7cutlass13device_kernelINS_4gemm6kernel13GemmUniversalIN4cute5tupleIJiiiiEEENS1_10collective13CollectiveMmaINS1_41MainloopSm100TmaUmmaWarpSpecializedSparseILi3ELi2ELi2ENS5_IJNS4_1CILi1EEENSA_ILi2EEESB_EEEEENS5_IJNSA_ILi128EEESF_SF_EEENS_6half_tENS5_IJNS4_6LayoutINS5_IJiNS5_IJSC_iEEEiEEENS5_IJlNS5_IJSB_SC_EEElEEEEENSI_INS5_IJNS5_IJNS5_IJNSA_ILi8EEESC_SO_EEEiEEENS5_IJNS5_IJNSA_ILi16EEESC_NSA_ILi4EEEEEEiEEEiEEENS5_IJNS5_IJNS5_IJSF_SR_NSA_ILi2048EEEEEENSA_ILi16384EEEEEENS5_IJNS5_IJSB_NSA_ILi1024EEENSA_ILi32EEEEEElEEElEEEEEEEESH_NS5_IJlSB_lEEENS4_8TiledMMAINS4_8MMA_AtomIJNS4_27SM100_MMA_F16BF16_SS_SPARSEISH_SH_fLi128ELi128ELNS4_4UMMA5MajorE0ELS1C_0ELNS1B_7ScaleInE0ELS1D_0EEEEEENSI_INS5_IJSB_SB_SB_EEENS5_IJNSA_ILi0EEES1H_S1H_EEEEENS5_IJNS4_10UnderscoreES1K_S1K_EEEEENS4_23SM90_TMA_LOAD_MULTICASTENS4_14ComposedLayoutINS4_7SwizzleILi3ELi4ELi3EEENS4_25smem_sparse_ptr_flag_bitsILi2ELi16EEENSI_INS5_IJNS5_IJSB_SO_EEENS5_IJSC_NSA_ILi64EEEEEEEEENS5_IJNS5_IJS1H_SF_EEESL_EEEEEEEvNS4_8identityENS4_13SM90_TMA_LOADENS1O_IS1Q_NS4_18smem_ptr_flag_bitsILi16EEENSI_INS5_IJSO_S1U_EEENS5_IJS1U_SB_EEEEEEEvS21_EENS_8epilogue10collective18CollectiveEpilogueINS2A_23Sm100TmaWarpSpecializedILi4ELi2ELi32ELb1ELb0EEEJSG_NS5_IJNSI_ISF_SB_EENSI_IS11_SB_EEEEEfNS5_IJSB_llEEEfS2I_NS2A_6fusion15FusionCallbacksIS2E_NS2J_17LinearCombinationIffffLNS_15FloatRoundStyleE2EEESG_S2H_JEEENS4_5SM1004TMEM4LOAD26SM100_TMEM_LOAD_32dp32b32xES22_NS1O_INS1P_ILi2ELi5ELi2EEENS23_ILi32EEENSI_INS5_IJS11_SS_EEENS5_IJSB_S11_EEEEEEENS4_39AutoVectorizingCopyWithAssumedAlignmentILi128EEENS4_14SM90_TMA_STOREES2Y_S30_S30_EEEvvEEEEvNT_6ParamsE)
        /*0008*/ 	.word	0x00000079


	//----- nvinfo : EIATTR_FRAME_SIZE
	.align		4
.L_19:
        /*000c*/ 	.byte	0x04, 0x11
        /*000e*/ 	.short	(.L_21 - .L_20)
	.align		4
.L_20:
        /*0010*/ 	.word	index@($__internal_2_$__cuda_sm10x_tcgen05_guardrail_trap_unallocated_columns_being_dealloced)
        /*0014*/ 	.word	0x00000000


	//----- nvinfo : EIATTR_FRAME_SIZE
	.align		4
.L_21:
        /*0018*/ 	.byte	0x04, 0x11
        /*001a*/ 	.short	(.L_23 - .L_22)
	.align		4
.L_22:
        /*001c*/ 	.word	index@($__internal_1_$__cuda_sm10x_tcgen05_guardrail_trap_phase_invalid_during_alloc)
        /*0020*/ 	.word	0x00000000


	//----- nvinfo : EIATTR_FRAME_SIZE
	.align		4
.L_23:
        /*0024*/ 	.byte	0x04, 0x11
        /*0026*/ 	.short	(.L_25 - .L_24)
	.align		4
.L_24:
        /*0028*/ 	.word	index@($__internal_0_$__cuda_sm10x_tcgen05_guardrail_trap_col_being_dealloced_not_returned_by_alloc)
        /*002c*/ 	.word	0x00000000


	//----- nvinfo : EIATTR_FRAME_SIZE
	.align		4
.L_25:
        /*0030*/ 	.byte	0x04, 0x11
        /*0032*/ 	.short	(.L_27 - .L_26)
	.align		4
.L_26:
        /*0034*/ 	.word	index@(_ZN7cutlass13device_kernelINS_4gemm6kernel13GemmUniversalIN4cute5tupleIJiiiiEEENS1_10collective13CollectiveMmaINS1_41MainloopSm100TmaUmmaWarpSpecializedSparseILi3ELi2ELi2ENS5_IJNS4_1CILi1EEENSA_ILi2EEESB_EEEEENS5_IJNSA_ILi128EEESF_SF_EEENS_6half_tENS5_IJNS4_6LayoutINS5_IJiNS5_IJSC_iEEEiEEENS5_IJlNS5_IJSB_SC_EEElEEEEENSI_INS5_IJNS5_IJNS5_IJNSA_ILi8EEESC_SO_EEEiEEENS5_IJNS5_IJNSA_ILi16EEESC_NSA_ILi4EEEEEEiEEEiEEENS5_IJNS5_IJNS5_IJSF_SR_NSA_ILi2048EEEEEENSA_ILi16384EEEEEENS5_IJNS5_IJSB_NSA_ILi1024EEENSA_ILi32EEEEEElEEElEEEEEEEESH_NS5_IJlSB_lEEENS4_8TiledMMAINS4_8MMA_AtomIJNS4_27SM100_MMA_F16BF16_SS_SPARSEISH_SH_fLi128ELi128ELNS4_4UMMA5MajorE0ELS1C_0ELNS1B_7ScaleInE0ELS1D_0EEEEEENSI_INS5_IJSB_SB_SB_EEENS5_IJNSA_ILi0EEES1H_S1H_EEEEENS5_IJNS4_10UnderscoreES1K_S1K_EEEEENS4_23SM90_TMA_LOAD_MULTICASTENS4_14ComposedLayoutINS4_7SwizzleILi3ELi4ELi3EEENS4_25smem_sparse_ptr_flag_bitsILi2ELi16EEENSI_INS5_IJNS5_IJSB_SO_EEENS5_IJSC_NSA_ILi64EEEEEEEEENS5_IJNS5_IJS1H_SF_EEESL_EEEEEEEvNS4_8identityENS4_13SM90_TMA_LOADENS1O_IS1Q_NS4_18smem_ptr_flag_bitsILi16EEENSI_INS5_IJSO_S1U_EEENS5_IJS1U_SB_EEEEEEEvS21_EENS_8epilogue10collective18CollectiveEpilogueINS2A_23Sm100TmaWarpSpecializedILi4ELi2ELi32ELb1ELb0EEEJSG_NS5_IJNSI_ISF_SB_EENSI_IS11_SB_EEEEEfNS5_IJSB_llEEEfS2I_NS2A_6fusion15FusionCallbacksIS2E_NS2J_17LinearCombinationIffffLNS_15FloatRoundStyleE2EEESG_S2H_JEEENS4_5SM1004TMEM4LOAD26SM100_TMEM_LOAD_32dp32b32xES22_NS1O_INS1P_ILi2ELi5ELi2EEENS23_ILi32EEENSI_INS5_IJS11_SS_EEENS5_IJSB_S11_EEEEEEENS4_39AutoVectorizingCopyWithAssumedAlignmentILi128EEENS4_14SM90_TMA_STOREES2Y_S30_S30_EEEvvEEEEvNT_6ParamsE)
        /*0038*/ 	.word	0x00000000


	//----- nvinfo : EIATTR_MIN_STACK_SIZE
	.align		4
.L_27:
        /*003c*/ 	.byte	0x04, 0x12
        /*003e*/ 	.short	(.L_29 - .L_28)
	.align		4
.L_28:
        /*0040*/ 	.word	index@(_ZN7cutlass13device_kernelINS_4gemm6kernel13GemmUniversalIN4cute5tupleIJiiiiEEENS1_10collective13CollectiveMmaINS1_41MainloopSm100TmaUmmaWarpSpecializedSparseILi3ELi2ELi2ENS5_IJNS4_1CILi1EEENSA_ILi2EEESB_EEEEENS5_IJNSA_ILi128EEESF_SF_EEENS_6half_tENS5_IJNS4_6LayoutINS5_IJiNS5_IJSC_iEEEiEEENS5_IJlNS5_IJSB_SC_EEElEEEEENSI_INS5_IJNS5_IJNS5_IJNSA_ILi8EEESC_SO_EEEiEEENS5_IJNS5_IJNSA_ILi16EEESC_NSA_ILi4EEEEEEiEEEiEEENS5_IJNS5_IJNS5_IJSF_SR_NSA_ILi2048EEEEEENSA_ILi16384EEEEEENS5_IJNS5_IJSB_NSA_ILi1024EEENSA_ILi32EEEEEElEEElEEEEEEEESH_NS5_IJlSB_lEEENS4_8TiledMMAINS4_8MMA_AtomIJNS4_27SM100_MMA_F16BF16_SS_SPARSEISH_SH_fLi128ELi128ELNS4_4UMMA5MajorE0ELS1C_0ELNS1B_7ScaleInE0ELS1D_0EEEEEENSI_INS5_IJSB_SB_SB_EEENS5_IJNSA_ILi0EEES1H_S1H_EEEEENS5_IJNS4_10UnderscoreES1K_S1K_EEEEENS4_23SM90_TMA_LOAD_MULTICASTENS4_14ComposedLayoutINS4_7SwizzleILi3ELi4ELi3EEENS4_25smem_sparse_ptr_flag_bitsILi2ELi16EEENSI_INS5_IJNS5_IJSB_SO_EEENS5_IJSC_NSA_ILi64EEEEEEEEENS5_IJNS5_IJS1H_SF_EEESL_EEEEEEEvNS4_8identityENS4_13SM90_TMA_LOADENS1O_IS1Q_NS4_18smem_ptr_flag_bitsILi16EEENSI_INS5_IJSO_S1U_EEENS5_IJS1U_SB_EEEEEEEvS21_EENS_8epilogue10collective18CollectiveEpilogueINS2A_23Sm100TmaWarpSpecializedILi4ELi2ELi32ELb1ELb0EEEJSG_NS5_IJNSI_ISF_SB_EENSI_IS11_SB_EEEEEfNS5_IJSB_llEEEfS2I_NS2A_6fusion15FusionCallbacksIS2E_NS2J_17LinearCombinationIffffLNS_15FloatRoundStyleE2EEESG_S2H_JEEENS4_5SM1004TMEM4LOAD26SM100_TMEM_LOAD_32dp32b32xES22_NS1O_INS1P_ILi2ELi5ELi2EEENS23_ILi32EEENSI_INS5_IJS11_SS_EEENS5_IJSB_S11_EEEEEEENS4_39AutoVectorizingCopyWithAssumedAlignmentILi128EEENS4_14SM90_TMA_STOREES2Y_S30_S30_EEEvvEEEEvNT_6ParamsE)
        /*0044*/ 	.word	0x00000000
.L_29:


//--------------------- .nv.compat                --------------------------
	.section	.nv.compat,"",@"SHT_CUDA_COMPAT_INFO"
	.align	4
        /*0000*/ 	.byte	0x02, 0x09, 0x01, 0x00, 0x02, 0x02, 0x02, 0x00, 0x02, 0x05, 0x05, 0x00, 0x03, 0x07, 0x01, 0x01
        /*0010*/ 	.byte	0x02, 0x03, 0x01, 0x00, 0x02, 0x06, 0x01, 0x00, 0x04, 0x0b, 0x08, 0x00, 0x09, 0x00, 0x00, 0x00
        /*0020*/ 	.byte	0x00, 0x00, 0x00, 0x00


//--------------------- .nv.info._ZN7cutlass13device_kernelINS_4gemm6kernel13GemmUniversalIN4cute5tupleIJiiiiEEENS1_10collective13CollectiveMmaINS1_41MainloopSm100TmaUmmaWarpSpecializedSparseILi3ELi2ELi2ENS5_IJNS4_1CILi1EEENSA_ILi2EEESB_EEEEENS5_IJNSA_ILi128EEESF_SF_EEENS_6half_tENS5_IJNS4_6LayoutINS5_IJiNS5_IJSC_iEEEiEEENS5_IJlNS5_IJSB_SC_EEElEEEEENSI_INS5_IJNS5_IJNS5_IJNSA_ILi8EEESC_SO_EEEiEEENS5_IJNS5_IJNSA_ILi16EEESC_NSA_ILi4EEEEEEiEEEiEEENS5_IJNS5_IJNS5_IJSF_SR_NSA_ILi2048EEEEEENSA_ILi16384EEEEEENS5_IJNS5_IJSB_NSA_ILi1024EEENSA_ILi32EEEEEElEEElEEEEEEEESH_NS5_IJlSB_lEEENS4_8TiledMMAINS4_8MMA_AtomIJNS4_27SM100_MMA_F16BF16_SS_SPARSEISH_SH_fLi128ELi128ELNS4_4UMMA5MajorE0ELS1C_0ELNS1B_7ScaleInE0ELS1D_0EEEEEENSI_INS5_IJSB_SB_SB_EEENS5_IJNSA_ILi0EEES1H_S1H_EEEEENS5_IJNS4_10UnderscoreES1K_S1K_EEEEENS4_23SM90_TMA_LOAD_MULTICASTENS4_14ComposedLayoutINS4_7SwizzleILi3ELi4ELi3EEENS4_25smem_sparse_ptr_flag_bitsILi2ELi16EEENSI_INS5_IJNS5_IJSB_SO_EEENS5_IJSC_NSA_ILi64EEEEEEEEENS5_IJNS5_IJS1H_SF_EEESL_EEEEEEEvNS4_8identityENS4_13SM90_TMA_LOADENS1O_IS1Q_NS4_18smem_ptr_flag_bitsILi16EEENSI_INS5_IJSO_S1U_EEENS5_IJS1U_SB_EEEEEEEvS21_EENS_8epilogue10collective18CollectiveEpilogueINS2A_23Sm100TmaWarpSpecializedILi4ELi2ELi32ELb1ELb0EEEJSG_NS5_IJNSI_ISF_SB_EENSI_IS11_SB_EEEEEfNS5_IJSB_llEEEfS2I_NS2A_6fusion15FusionCallbacksIS2E_NS2J_17LinearCombinationIffffLNS_15FloatRoundStyleE2EEESG_S2H_JEEENS4_5SM1004TMEM4LOAD26SM100_TMEM_LOAD_32dp32b32xES22_NS1O_INS1P_ILi2ELi5ELi2EEENS23_ILi32EEENSI_INS5_IJS11_SS_EEENS5_IJSB_S11_EEEEEEENS4_39AutoVectorizingCopyWithAssumedAlignmentILi128EEENS4_14SM90_TMA_STOREES2Y_S30_S30_EEEvvEEEEvNT_6ParamsE --------------------------
	.section	.nv.info._ZN7cutlass13device_kernelINS_4gemm6kernel13GemmUniversalIN4cute5tupleIJiiiiEEENS1_10collective13CollectiveMmaINS1_41MainloopSm100TmaUmmaWarpSpecializedSparseILi3ELi2ELi2ENS5_IJNS4_1CILi1EEENSA_ILi2EEESB_EEEEENS5_IJNSA_ILi128EEESF_SF_EEENS_6half_tENS5_IJNS4_6LayoutINS5_IJiNS5_IJSC_iEEEiEEENS5_IJlNS5_IJSB_SC_EEElEEEEENSI_INS5_IJNS5_IJNS5_IJNSA_ILi8EEESC_SO_EEEiEEENS5_IJNS5_IJNSA_ILi16EEESC_NSA_ILi4EEEEEEiEEEiEEENS5_IJNS5_IJNS5_IJSF_SR_NSA_ILi2048EEEEEENSA_ILi16384EEEEEENS5_IJNS5_IJSB_NSA_ILi1024EEENSA_ILi32EEEEEElEEElEEEEEEEESH_NS5_IJlSB_lEEENS4_8TiledMMAINS4_8MMA_AtomIJNS4_27SM100_MMA_F16BF16_SS_SPARSEISH_SH_fLi128ELi128ELNS4_4UMMA5MajorE0ELS1C_0ELNS1B_7ScaleInE0ELS1D_0EEEEEENSI_INS5_IJSB_SB_SB_EEENS5_IJNSA_ILi0EEES1H_S1H_EEEEENS5_IJNS4_10UnderscoreES1K_S1K_EEEEENS4_23SM90_TMA_LOAD_MULTICASTENS4_14ComposedLayoutINS4_7SwizzleILi3ELi4ELi3EEENS4_25smem_sparse_ptr_flag_bitsILi2ELi16EEENSI_INS5_IJNS5_IJSB_SO_EEENS5_IJSC_NSA_ILi64EEEEEEEEENS5_IJNS5_IJS1H_SF_EEESL_EEEEEEEvNS4_8identityENS4_13SM90_TMA_LOADENS1O_IS1Q_NS4_18smem_ptr_flag_bitsILi16EEENSI_INS5_IJSO_S1U_EEENS5_IJS1U_SB_EEEEEEEvS21_EENS_8epilogue10collective18CollectiveEpilogueINS2A_23Sm100TmaWarpSpecializedILi4ELi2ELi32ELb1ELb0EEEJSG_NS5_IJNSI_ISF_SB_EENSI_IS11_SB_EEEEEfNS5_IJSB_llEEEfS2I_NS2A_6fusion15FusionCallbacksIS2E_NS2J_17LinearCombinationIffffLNS_15FloatRoundStyleE2EEESG_S2H_JEEENS4_5SM1004TMEM4LOAD26SM100_TMEM_LOAD_32dp32b32xES22_NS1O_INS1P_ILi2ELi5ELi2EEENS23_ILi32EEENSI_INS5_IJS11_SS_EEENS5_IJSB_S11_EEEEEEENS4_39AutoVectorizingCopyWithAssumedAlignmentILi128EEENS4_14SM90_TMA_STOREES2Y_S30_S30_EEEvvEEEEvNT_6ParamsE,"",@"SHT_CUDA_INFO"
	.sectionflags	@""
	.align	4


	//----- nvinfo : EIATTR_CUDA_API_VERSION
	.align		4
        /*0000*/ 	.byte	0x04, 0x37
        /*0002*/ 	.short	(.L_31 - .L_30)
.L_30:
        /*0004*/ 	.word	0x00000082


	//----- nvinfo : EIATTR_KPARAM_INFO
	.align		4
.L_31:
        /*0008*/ 	.byte	0x04, 0x17
        /*000a*/ 	.short	(.L_33 - .L_32)
.L_32:
        /*000c*/ 	.word	0x00000000
        /*0010*/ 	.short	0x0000
        /*0012*/ 	.short	0x0000
        /*0014*/ 	.byte	0x00, 0xf0, 0x01, 0x28


	//----- nvinfo : EIATTR_AT_ENTRY_FRAGMENTS
	.align		4
.L_33:
        /*0018*/ 	.byte	0x04, 0x4f
        /*001a*/ 	.short	(.L_35 - .L_34)


	//   ....[0]....
.L_34:
        /*001c*/ 	.word	0x00000006


	//----- nvinfo : EIATTR_RESERVED_SMEM_USED
	.align		4
.L_35:
        /*0020*/ 	.byte	0x01, 0x41
	.zero		2


	//----- nvinfo : EIATTR_SPARSE_MMA_MASK
	.align		4
        /*0024*/ 	.byte	0x03, 0x50
        /*0026*/ 	.short	0x0040


	//----- nvinfo : EIATTR_TCGEN05_1CTA_USED
	.align		4
        /*0028*/ 	.byte	0x01, 0x51
	.zero		2


	//----- nvinfo : EIATTR_MAXREG_COUNT
	.align		4
        /*002c*/ 	.byte	0x03, 0x1b
        /*002e*/ 	.short	0x00ff


	//----- nvinfo : EIATTR_NUM_BARRIERS
	.align		4
        /*0030*/ 	.byte	0x02, 0x4c
        /*0032*/ 	.byte	0x07
	.zero		1


	//----- nvinfo : EIATTR_EXTERNS
	.align		4
        /*0034*/ 	.byte	0x04, 0x0f
        /*0036*/ 	.short	(.L_37 - .L_36)


	//   ....[0]....
	.align		4
.L_36:
        /*0038*/ 	.word	index@(__assertfail)


	//----- nvinfo : EIATTR_MERCURY_ISA_VERSION
	.align		4
.L_37:
        /*003c*/ 	.byte	0x03, 0x5f
        /*003e*/ 	.short	0x0101


	//----- nvinfo : EIATTR_INT_WARP_WIDE_INSTR_OFFSETS
	.align		4
        /*0040*/ 	.byte	0x04, 0x31
        /*0042*/ 	.short	(.L_39 - .L_38)


	//   ....[0]....
.L_38:
        /*0044*/ 	.word	0x00001cf0


	//   ....[1]....
        /*0048*/ 	.word	0x000036c0


	//   ....[2]....
        /*004c*/ 	.word	0x000036e0


	//   ....[3]....
        /*0050*/ 	.word	0x00003710


	//   ....[4]....
        /*0054*/ 	.word	0x00004010


	//   ....[5]....
        /*0058*/ 	.word	0x00004030


	//   ....[6]....
        /*005c*/ 	.word	0x000040d0


	//   ....[7]....
        /*0060*/ 	.word	0x00004170


	//   ....[8]....
        /*0064*/ 	.word	0x00004230


	//   ....[9]....
        /*0068*/ 	.word	0x000042b0


	//   ....[10]....
        /*006c*/ 	.word	0x000042d0


	//   ....[11]....
        /*0070*/ 	.word	0x000043a0


	//   ....[12]....
        /*0074*/ 	.word	0x00004430


	//   ....[13]....
        /*0078*/ 	.word	0x000044f0


	//   ....[14]....
        /*007c*/ 	.word	0x00004580


	//   ....[15]....
        /*0080*/ 	.word	0x000045a0


	//   ....[16]....
        /*0084*/ 	.word	0x000046d0


	//   ....[17]....
        /*0088*/ 	.word	0x00004730


	//   ....[18]....
        /*008c*/ 	.word	0x000047e0


	//   ....[19]....
        /*0090*/ 	.word	0x00004930


	//   ....[20]....
        /*0094*/ 	.word	0x00004990


	//   ....[21]....
        /*0098*/ 	.word	0x000049b0


	//   ....[22]....
        /*009c*/ 	.word	0x000049d0


	//   ....[23]....
        /*00a0*/ 	.word	0x00004bc0


	//----- nvinfo : EIATTR_COOP_GROUP_MASK_REGIDS
	.align		4
.L_39:
        /*00a4*/ 	.byte	0x04, 0x29
        /*00a6*/ 	.short	(.L_41 - .L_40)


	//   ....[0]....
.L_40:
        /*00a8*/ 	.word	0xffffffff


	//   ....[1]....
        /*00ac*/ 	.word	0xffffffff


	//   ....[2]....
        /*00b0*/ 	.word	0xffffffff


	//   ....[3]....
        /*00b4*/ 	.word	0xffffffff


	//   ....[4]....
        /*00b8*/ 	.word	0xffffffff


	//   ....[5]....
        /*00bc*/ 	.word	0xffffffff


	//   ....[6]....
        /*00c0*/ 	.word	0xffffffff


	//   ....[7]....
        /*00c4*/ 	.word	0xffffffff


	//   ....[8]....
        /*00c8*/ 	.word	0xffffffff


	//   ....[9]....
        /*00cc*/ 	.word	0xffffffff


	//   ....[10]....
        /*00d0*/ 	.word	0xffffffff


	//   ....[11]....
        /*00d4*/ 	.word	0xffffffff


	//   ....[12]....
        /*00d8*/ 	.word	0xffffffff


	//   ....[13]....
        /*00dc*/ 	.word	0xffffffff


	//----- nvinfo : EIATTR_COOP_GROUP_INSTR_OFFSETS
	.align		4
.L_41:
        /*00e0*/ 	.byte	0x04, 0x28
        /*00e2*/ 	.short	(.L_43 - .L_42)


	//   ....[0]....
.L_42:
        /*00e4*/ 	.word	0x00000090


	//   ....[1]....
        /*00e8*/ 	.word	0x00000500


	//   ....[2]....
        /*00ec*/ 	.word	0x00000680


	//   ....[3]....
        /*00f0*/ 	.word	0x00000820


	//   ....[4]....
        /*00f4*/ 	.word	0x00000920


	//   ....[5]....
        /*00f8*/ 	.word	0x00000a90


	//   ....[6]....
        /*00fc*/ 	.word	0x00000bf0


	//   ....[7]....
        /*0100*/ 	.word	0x00000da0


	//   ....[8]....
        /*0104*/ 	.word	0x00001be0


	//   ....[9]....
        /*0108*/ 	.word	0x00002920


	//   ....[10]....
        /*010c*/ 	.word	0x00002b30


	//   ....[11]....
        /*0110*/ 	.word	0x00002b60


	//   ....[12]....
        /*0114*/ 	.word	0x000035a0


	//   ....[13]....
        /*0118*/ 	.word	0x000037d0


	//----- nvinfo : EIATTR_VRC_CTA_INIT_COUNT
	.align		4
.L_43:
        /*011c*/ 	.byte	0x02, 0x4a
        /*011e*/ 	.byte	0x80
	.zero		1


	//----- nvinfo : EIATTR_SYSCALL_OFFSETS
	.align		4
        /*0120*/ 	.byte	0x04, 0x46
        /*0122*/ 	.short	(.L_45 - .L_44)


	//   ....[0]....
.L_44:
        /*0124*/ 	.word	0x00005660


	//   ....[1]....
        /*0128*/ 	.word	0x00005750


	//   ....[2]....
        /*012c*/ 	.word	0x00006170


	//   ....[3]....
        /*0130*/ 	.word	0x00006f60


	//   ....[4]....
        /*0134*/ 	.word	0x00007d30


	//   ....[5]....
        /*0138*/ 	.word	0x00008af0


	//----- nvinfo : EIATTR_MBARRIER_INSTR_OFFSETS
	.align		4
.L_45:
        /*013c*/ 	.byte	0x04, 0x39
        /*013e*/ 	.short	(.L_47 - .L_46)


	//   ....[0]....
.L_46:
        /*0140*/ 	.word	0x00000610
        /*0144*/ 	.word	0x000000ff
        /*0148*/ 	.word	0x00000000
        /*014c*/ 	.short	0x0100
        /*014e*/ 	.byte	0x06
	.zero		1


	//   ....[1]....
        /*0150*/ 	.word	0x00000620
        /*0154*/ 	.word	0x000000ff
        /*0158*/ 	.word	0x00000018
        /*015c*/ 	.short	0x0100
        /*015e*/ 	.byte	0x06
	.zero		1


	//   ....[2]....
        /*0160*/ 	.word	0x00000630
        /*0164*/ 	.word	0x000000ff
        /*0168*/ 	.word	0x00000008
        /*016c*/ 	.short	0x0100
        /*016e*/ 	.byte	0x06
	.zero		1


	//   ....[3]....
        /*0170*/ 	.word	0x00000640
        /*0174*/ 	.word	0x000000ff
        /*0178*/ 	.word	0x00000020
        /*017c*/ 	.short	0x0100
        /*017e*/ 	.byte	0x06
	.zero		1


	//   ....[4]....
        /*0180*/ 	.word	0x00000650
        /*0184*/ 	.word	0x000000ff
        /*0188*/ 	.word	0x00000010
        /*018c*/ 	.short	0x0100
        /*018e*/ 	.byte	0x06
	.zero		1


	//   ....[5]....
        /*0190*/ 	.word	0x00000660
        /*0194*/ 	.word	0x000000ff
        /*0198*/ 	.word	0x00000028
        /*019c*/ 	.short	0x0100
        /*019e*/ 	.byte	0x06
	.zero		1


	//   ....[6]....
        /*01a0*/ 	.word	0x00000790
        /*01a4*/ 	.word	0x000000ff
        /*01a8*/ 	.word	0x00000030
        /*01ac*/ 	.short	0x0100
        /*01ae*/ 	.byte	0x06
	.zero		1


	//   ....[7]....
        /*01b0*/ 	.word	0x000007a0
        /*01b4*/ 	.word	0x000000ff
        /*01b8*/ 	.word	0x00000050
        /*01bc*/ 	.short	0x0100
        /*01be*/ 	.byte	0x06
	.zero		1


	//   ....[8]....
        /*01c0*/ 	.word	0x000007b0
        /*01c4*/ 	.word	0x000000ff
        /*01c8*/ 	.word	0x00000038
        /*01cc*/ 	.short	0x0100
        /*01ce*/ 	.byte	0x06
	.zero		1


	//   ....[9]....
        /*01d0*/ 	.word	0x000007c0
        /*01d4*/ 	.word	0x000000ff
        /*01d8*/ 	.word	0x00000058
        /*01dc*/ 	.short	0x0100
        /*01de*/ 	.byte	0x06
	.zero		1


	//   ....[10]....
        /*01e0*/ 	.word	0x000007d0
        /*01e4*/ 	.word	0x000000ff
        /*01e8*/ 	.word	0x00000040
        /*01ec*/ 	.short	0x0100
        /*01ee*/ 	.byte	0x06
	.zero		1


	//   ....[11]....
        /*01f0*/ 	.word	0x000007e0
        /*01f4*/ 	.word	0x000000ff
        /*01f8*/ 	.word	0x00000060
        /*01fc*/ 	.short	0x0100
        /*01fe*/ 	.byte	0x06
	.zero		1


	//   ....[12]....
        /*0200*/ 	.word	0x000007f0
        /*0204*/ 	.word	0x000000ff
        /*0208*/ 	.word	0x00000048
        /*020c*/ 	.short	0x0100
        /*020e*/ 	.byte	0x06
	.zero		1


	//   ....[13]....
        /*0210*/ 	.word	0x00000800
        /*0214*/ 	.word	0x000000ff
        /*0218*/ 	.word	0x00000068
        /*021c*/ 	.short	0x0100
        /*021e*/ 	.byte	0x06
	.zero		1


	//   ....[14]....
        /*0220*/ 	.word	0x000008f0
        /*0224*/ 	.word	0x000000ff
        /*0228*/ 	.word	0x00000070
        /*022c*/ 	.short	0x0100
        /*022e*/ 	.byte	0x05
	.zero		1


	//   ....[15]....
        /*0230*/ 	.word	0x00000900
        /*0234*/ 	.word	0x000000ff
        /*0238*/ 	.word	0x00000078
        /*023c*/ 	.short	0x0100
        /*023e*/ 	.byte	0x05
	.zero		1


	//   ....[16]....
        /*0240*/ 	.word	0x00000a40
        /*0244*/ 	.word	0x000000ff
        /*0248*/ 	.word	0x00000080
        /*024c*/ 	.short	0x0100
        /*024e*/ 	.byte	0x05
	.zero		1


	//   ....[17]....
        /*0250*/ 	.word	0x00000a50
        /*0254*/ 	.word	0x000000ff
        /*0258*/ 	.word	0x00000090
        /*025c*/ 	.short	0x0100
        /*025e*/ 	.byte	0x05
	.zero		1


	//   ....[18]....
        /*0260*/ 	.word	0x00000a60
        /*0264*/ 	.word	0x000000ff
        /*0268*/ 	.word	0x00000088
        /*026c*/ 	.short	0x0100
        /*026e*/ 	.byte	0x05
	.zero		1


	//   ....[19]....
        /*0270*/ 	.word	0x00000a70
        /*0274*/ 	.word	0x000000ff
        /*0278*/ 	.word	0x00000098
        /*027c*/ 	.short	0x0100
        /*027e*/ 	.byte	0x05
	.zero		1


	//   ....[20]....
        /*0280*/ 	.word	0x00000ba0
        /*0284*/ 	.word	0x000000ff
        /*0288*/ 	.word	0x000000a0
        /*028c*/ 	.short	0x0100
        /*028e*/ 	.byte	0x06
	.zero		1


	//   ....[21]....
        /*0290*/ 	.word	0x00000bb0
        /*0294*/ 	.word	0x000000ff
        /*0298*/ 	.word	0x000000b0
        /*029c*/ 	.short	0x0100
        /*029e*/ 	.byte	0x06
	.zero		1


	//   ....[22]....
        /*02a0*/ 	.word	0x00000bc0
        /*02a4*/ 	.word	0x000000ff
        /*02a8*/ 	.word	0x000000a8
        /*02ac*/ 	.short	0x0100
        /*02ae*/ 	.byte	0x06
	.zero		1


	//   ....[23]....
        /*02b0*/ 	.word	0x00000bd0
        /*02b4*/ 	.word	0x000000ff
        /*02b8*/ 	.word	0x000000b8
        /*02bc*/ 	.short	0x0100
        /*02be*/ 	.byte	0x06
	.zero		1


	//   ....[24]....
        /*02c0*/ 	.word	0x00000cc0
        /*02c4*/ 	.word	0x000000ff
        /*02c8*/ 	.word	0x000000c0
        /*02cc*/ 	.short	0x0100
        /*02ce*/ 	.byte	0x05
	.zero		1


	//   ....[25]....
        /*02d0*/ 	.word	0x00000cd0
        /*02d4*/ 	.word	0x000000ff
        /*02d8*/ 	.word	0x000000d0
        /*02dc*/ 	.short	0x0100
        /*02de*/ 	.byte	0x05
	.zero		1


	//   ....[26]....
        /*02e0*/ 	.word	0x00000ce0
        /*02e4*/ 	.word	0x000000ff
        /*02e8*/ 	.word	0x000000c8
        /*02ec*/ 	.short	0x0100
        /*02ee*/ 	.byte	0x05
	.zero		1


	//   ....[27]....
        /*02f0*/ 	.word	0x00000cf0
        /*02f4*/ 	.word	0x000000ff
        /*02f8*/ 	.word	0x000000d8
        /*02fc*/ 	.short	0x0100
        /*02fe*/ 	.byte	0x05
	.zero		1


	//   ....[28]....
        /*0300*/ 	.word	0x00001760
        /*0304*/ 	.word	0x00000004
        /*0308*/ 	.word	0x000000d0
        /*030c*/ 	.short	0x010a
        /*030e*/ 	.byte	0xff
	.zero		1


	//   ....[29]....
        /*0310*/ 	.word	0x00001780
        /*0314*/ 	.word	0x00000004
        /*0318*/ 	.word	0x000000c0
        /*031c*/ 	.short	0x0101
        /*031e*/ 	.byte	0xff
	.zero		1


	//   ....[30]....
        /*0320*/ 	.word	0x00001800
        /*0324*/ 	.word	0x000000ff
        /*0328*/ 	.word	0x00000018
        /*032c*/ 	.short	0x010a
        /*032e*/ 	.byte	0x04
	.zero		1


	//   ....[31]....
        /*0330*/ 	.word	0x00001930
        /*0334*/ 	.word	0x000000ff
        /*0338*/ 	.word	0x00000018
        /*033c*/ 	.short	0x010a
        /*033e*/ 	.byte	0x21
	.zero		1


	//   ....[32]....
        /*0340*/ 	.word	0x00001a40
        /*0344*/ 	.word	0x000000ff
        /*0348*/ 	.word	0x00000018
        /*034c*/ 	.short	0x010a
        /*034e*/ 	.byte	0x04
	.zero		1


	//   ....[33]....
        /*0350*/ 	.word	0x00001bc0
        /*0354*/ 	.word	0x000000ff
        /*0358*/ 	.word	0x00000078
        /*035c*/ 	.short	0x0101
        /*035e*/ 	.byte	0x06
	.zero		1


	//   ....[34]....
        /*0360*/ 	.word	0x00001bf0
        /*0364*/ 	.word	0x00000008
        /*0368*/ 	.word	0x00000080
        /*036c*/ 	.short	0x010a
        /*036e*/ 	.byte	0xff
	.zero		1


	//   ....[35]....
        /*0370*/ 	.word	0x00001cc0
        /*0374*/ 	.word	0x00000008
        /*0378*/ 	.word	0x00000000
        /*037c*/ 	.short	0x0101
        /*037e*/ 	.byte	0xff
	.zero		1


	//   ....[36]....
        /*0380*/ 	.word	0x00002230
        /*0384*/ 	.word	0x000000ff
        /*0388*/ 	.word	0x00000000
        /*038c*/ 	.short	0x010a
        /*038e*/ 	.byte	0x04
	.zero		1


	//   ....[37]....
        /*0390*/ 	.word	0x000022c0
        /*0394*/ 	.word	0x000000ff
        /*0398*/ 	.word	0x00000000
        /*039c*/ 	.short	0x010a
        /*039e*/ 	.byte	0x04
	.zero		1


	//   ....[38]....
        /*03a0*/ 	.word	0x00002360
        /*03a4*/ 	.word	0x00000000
        /*03a8*/ 	.word	0x00000000
        /*03ac*/ 	.short	0x010a
        /*03ae*/ 	.byte	0xff
	.zero		1


	//   ....[39]....
        /*03b0*/ 	.word	0x00002480
        /*03b4*/ 	.word	0x00000000
        /*03b8*/ 	.word	0x000000c0
        /*03bc*/ 	.short	0x010a
        /*03be*/ 	.byte	0xff
	.zero		1


	//   ....[40]....
        /*03c0*/ 	.word	0x000024f0
        /*03c4*/ 	.word	0x00000004
        /*03c8*/ 	.word	0x00000000
        /*03cc*/ 	.short	0x0101
        /*03ce*/ 	.byte	0xff
	.zero		1


	//   ....[41]....
        /*03d0*/ 	.word	0x00002510
        /*03d4*/ 	.word	0x000000ff
        /*03d8*/ 	.word	0x00000090
        /*03dc*/ 	.short	0x010a
        /*03de*/ 	.byte	0x05
	.zero		1


	//   ....[42]....
        /*03e0*/ 	.word	0x00002630
        /*03e4*/ 	.word	0x00000000
        /*03e8*/ 	.word	0x00000080
        /*03ec*/ 	.short	0x010a
        /*03ee*/ 	.byte	0xff
	.zero		1


	//   ....[43]....
        /*03f0*/ 	.word	0x00002730
        /*03f4*/ 	.word	0x00000000
        /*03f8*/ 	.word	0x00000000
        /*03fc*/ 	.short	0x0101
        /*03fe*/ 	.byte	0xff
	.zero		1


	//   ....[44]....
        /*0400*/ 	.word	0x000027c0
        /*0404*/ 	.word	0x000000ff
        /*0408*/ 	.word	0x00000090
        /*040c*/ 	.short	0x0106
        /*040e*/ 	.byte	0x05
	.zero		1


	//   ....[45]....
        /*0410*/ 	.word	0x000027e0
        /*0414*/ 	.word	0x000000ff
        /*0418*/ 	.word	0x00000090
        /*041c*/ 	.short	0x010a
        /*041e*/ 	.byte	0x05
	.zero		1


	//   ....[46]....
        /*0420*/ 	.word	0x00002870
        /*0424*/ 	.word	0x000000ff
        /*0428*/ 	.word	0x00000090
        /*042c*/ 	.short	0x0106
        /*042e*/ 	.byte	0x04
	.zero		1


	//   ....[47]....
        /*0430*/ 	.word	0x000028b0
        /*0434*/ 	.word	0x00000000
        /*0438*/ 	.word	0x00000090
        /*043c*/ 	.short	0x010a
        /*043e*/ 	.byte	0xff
	.zero		1


	//   ....[48]....
        /*0440*/ 	.word	0x00002ed0
        /*0444*/ 	.word	0x00000000
        /*0448*/ 	.word	0x00000080
        /*044c*/ 	.short	0x010a
        /*044e*/ 	.byte	0xff
	.zero		1


	//   ....[49]....
        /*0450*/ 	.word	0x00002fe0
        /*0454*/ 	.word	0x00000003
        /*0458*/ 	.word	0x00000000
        /*045c*/ 	.short	0x0101
        /*045e*/ 	.byte	0xff
	.zero		1


	//   ....[50]....
        /*0460*/ 	.word	0x00002ff0
        /*0464*/ 	.word	0x000000ff
        /*0468*/ 	.word	0x00000000
        /*046c*/ 	.short	0x010a
        /*046e*/ 	.byte	0x05
	.zero		1


	//   ....[51]....
        /*0470*/ 	.word	0x00003010
        /*0474*/ 	.word	0x000000ff
        /*0478*/ 	.word	0x000000b0
        /*047c*/ 	.short	0x010a
        /*047e*/ 	.byte	0x06
	.zero		1


	//   ....[52]....
        /*0480*/ 	.word	0x000030e0
        /*0484*/ 	.word	0x000000ff
        /*0488*/ 	.word	0x00000000
        /*048c*/ 	.short	0x010a
        /*048e*/ 	.byte	0x05
	.zero		1


	//   ....[53]....
        /*0490*/ 	.word	0x00003210
        /*0494*/ 	.word	0x000000ff
        /*0498*/ 	.word	0x00000000
        /*049c*/ 	.short	0x010a
        /*049e*/ 	.byte	0x16
	.zero		1


	//   ....[54]....
        /*04a0*/ 	.word	0x000034f0
        /*04a4*/ 	.word	0x000000ff
        /*04a8*/ 	.word	0x00000000
        /*04ac*/ 	.short	0x010a
        /*04ae*/ 	.byte	0x06
	.zero		1


	//   ....[55]....
        /*04b0*/ 	.word	0x00003580
        /*04b4*/ 	.word	0x000000ff
        /*04b8*/ 	.word	0x00000000
        /*04bc*/ 	.short	0x010a
        /*04be*/ 	.byte	0x07
	.zero		1


	//   ....[56]....
        /*04c0*/ 	.word	0x000039c0
        /*04c4*/ 	.word	0x00000000
        /*04c8*/ 	.word	0x00000080
        /*04cc*/ 	.short	0x010a
        /*04ce*/ 	.byte	0xff
	.zero		1


	//   ....[57]....
        /*04d0*/ 	.word	0x00003a80
        /*04d4*/ 	.word	0x00000000
        /*04d8*/ 	.word	0x00000000
        /*04dc*/ 	.short	0x0101
        /*04de*/ 	.byte	0xff
	.zero		1


	//   ....[58]....
        /*04e0*/ 	.word	0x00003da0
        /*04e4*/ 	.word	0x000000ff
        /*04e8*/ 	.word	0x00000078
        /*04ec*/ 	.short	0x010a
        /*04ee*/ 	.byte	0x04
	.zero		1


	//   ....[59]....
        /*04f0*/ 	.word	0x00003f90
        /*04f4*/ 	.word	0x000000ff
        /*04f8*/ 	.word	0x00000050
        /*04fc*/ 	.short	0x010a
        /*04fe*/ 	.byte	0x04
	.zero		1


	//   ....[60]....
        /*0500*/ 	.word	0x00004260
        /*0504*/ 	.word	0x000000ff
        /*0508*/ 	.word	0x00000030
        /*050c*/ 	.short	0x010b
        /*050e*/ 	.byte	0x04
	.zero		1


	//   ....[61]....
        /*0510*/ 	.word	0x00004270
        /*0514*/ 	.word	0x000000ff
        /*0518*/ 	.word	0x00000000
        /*051c*/ 	.short	0x0101
        /*051e*/ 	.byte	0x07
	.zero		1


	//   ....[62]....
        /*0520*/ 	.word	0x00004280
        /*0524*/ 	.word	0x000000ff
        /*0528*/ 	.word	0x00000058
        /*052c*/ 	.short	0x010a
        /*052e*/ 	.byte	0x04
	.zero		1


	//   ....[63]....
        /*0530*/ 	.word	0x00004520
        /*0534*/ 	.word	0x000000ff
        /*0538*/ 	.word	0x00000038
        /*053c*/ 	.short	0x010b
        /*053e*/ 	.byte	0x04
	.zero		1


	//   ....[64]....
        /*0540*/ 	.word	0x00004530
        /*0544*/ 	.word	0x000000ff
        /*0548*/ 	.word	0x00000000
        /*054c*/ 	.short	0x0101
        /*054e*/ 	.byte	0x07
	.zero		1


	//   ....[65]....
        /*0550*/ 	.word	0x00004540
        /*0554*/ 	.word	0x000000ff
        /*0558*/ 	.word	0x00000060
        /*055c*/ 	.short	0x010a
        /*055e*/ 	.byte	0x04
	.zero		1


	//   ....[66]....
        /*0560*/ 	.word	0x00004890
        /*0564*/ 	.word	0x000000ff
        /*0568*/ 	.word	0x00000040
        /*056c*/ 	.short	0x010b
        /*056e*/ 	.byte	0x04
	.zero		1


	//   ....[67]....
        /*0570*/ 	.word	0x000048f0
        /*0574*/ 	.word	0x000000ff
        /*0578*/ 	.word	0x00000000
        /*057c*/ 	.short	0x0101
        /*057e*/ 	.byte	0x07
	.zero		1


	//   ....[68]....
        /*0580*/ 	.word	0x00004900
        /*0584*/ 	.word	0x000000ff
        /*0588*/ 	.word	0x00000068
        /*058c*/ 	.short	0x010a
        /*058e*/ 	.byte	0x04
	.zero		1


	//   ....[69]....
        /*0590*/ 	.word	0x00004bf0
        /*0594*/ 	.word	0x000000ff
        /*0598*/ 	.word	0x00000048
        /*059c*/ 	.short	0x010b
        /*059e*/ 	.byte	0x04
	.zero		1


	//   ....[70]....
        /*05a0*/ 	.word	0x00004c20
        /*05a4*/ 	.word	0x000000ff
        /*05a8*/ 	.word	0x00000000
        /*05ac*/ 	.short	0x0101
        /*05ae*/ 	.byte	0x05
	.zero		1


	//   ....[71]....
        /*05b0*/ 	.word	0x00004c70
        /*05b4*/ 	.word	0x000000ff
        /*05b8*/ 	.word	0x00000050
        /*05bc*/ 	.short	0x010a
        /*05be*/ 	.byte	0x04
	.zero		1


	//   ....[72]....
        /*05c0*/ 	.word	0x00004c90
        /*05c4*/ 	.word	0x000000ff
        /*05c8*/ 	.word	0x00000058
        /*05cc*/ 	.short	0x010a
        /*05ce*/ 	.byte	0x04
	.zero		1


	//   ....[73]....
        /*05d0*/ 	.word	0x00004cb0
        /*05d4*/ 	.word	0x000000ff
        /*05d8*/ 	.word	0x00000060
        /*05dc*/ 	.short	0x010a
        /*05de*/ 	.byte	0x04
	.zero		1


	//   ....[74]....
        /*05e0*/ 	.word	0x00004cf0
        /*05e4*/ 	.word	0x00000000
        /*05e8*/ 	.word	0x00000068
        /*05ec*/ 	.short	0x010a
        /*05ee*/ 	.byte	0xff
	.zero		1


	//   ....[75]....
        /*05f0*/ 	.word	0x00005030
        /*05f4*/ 	.word	0x00000000
        /*05f8*/ 	.word	0x00000080
        /*05fc*/ 	.short	0x010a
        /*05fe*/ 	.byte	0xff
	.zero		1


	//   ....[76]....
        /*0600*/ 	.word	0x00005140
        /*0604*/ 	.word	0x00000000
        /*0608*/ 	.word	0x00000000
        /*060c*/ 	.short	0x0101
        /*060e*/ 	.byte	0xff
	.zero		1


	//   ....[77]....
        /*0610*/ 	.word	0x00005bd0
        /*0614*/ 	.word	0x000000ff
        /*0618*/ 	.word	0x00000030
        /*061c*/ 	.short	0x010a
        /*061e*/ 	.byte	0x2e
	.zero		1


	//   ....[78]....
        /*0620*/ 	.word	0x00005c30
        /*0624*/ 	.word	0x00000072
        /*0628*/ 	.word	0x000000a0
        /*062c*/ 	.short	0x010a
        /*062e*/ 	.byte	0xff
	.zero		1


	//   ....[79]....
        /*0630*/ 	.word	0x00005da0
        /*0634*/ 	.word	0x000000ff
        /*0638*/ 	.word	0x00000030
        /*063c*/ 	.short	0x010a
        /*063e*/ 	.byte	0x2e
	.zero		1


	//   ....[80]....
        /*0640*/ 	.word	0x00006050
        /*0644*/ 	.word	0x00000072
        /*0648*/ 	.word	0x000000a0
        /*064c*/ 	.short	0x010a
        /*064e*/ 	.byte	0xff
	.zero		1


	//   ....[81]....
        /*0650*/ 	.word	0x00006ac0
        /*0654*/ 	.word	0x00000000
        /*0658*/ 	.word	0x00000000
        /*065c*/ 	.short	0x0101
        /*065e*/ 	.byte	0xff
	.zero		1


	//   ....[82]....
        /*0660*/ 	.word	0x00006ad0
        /*0664*/ 	.word	0x00000003
        /*0668*/ 	.word	0x00000030
        /*066c*/ 	.short	0x010a
        /*066e*/ 	.byte	0xff
	.zero		1


	//   ....[83]....
        /*0670*/ 	.word	0x00006b90
        /*0674*/ 	.word	0x00000003
        /*0678*/ 	.word	0x00000030
        /*067c*/ 	.short	0x010a
        /*067e*/ 	.byte	0xff
	.zero		1


	//   ....[84]....
        /*0680*/ 	.word	0x00007890
        /*0684*/ 	.word	0x00000000
        /*0688*/ 	.word	0x00000000
        /*068c*/ 	.short	0x0101
        /*068e*/ 	.byte	0xff
	.zero		1


	//   ....[85]....
        /*0690*/ 	.word	0x000078b0
        /*0694*/ 	.word	0x00000003
        /*0698*/ 	.word	0x00000030
        /*069c*/ 	.short	0x010a
        /*069e*/ 	.byte	0xff
	.zero		1


	//   ....[86]....
        /*06a0*/ 	.word	0x00007960
        /*06a4*/ 	.word	0x00000003
        /*06a8*/ 	.word	0x00000030
        /*06ac*/ 	.short	0x010a
        /*06ae*/ 	.byte	0xff
	.zero		1


	//   ....[87]....
        /*06b0*/ 	.word	0x00008660
        /*06b4*/ 	.word	0x00000000
        /*06b8*/ 	.word	0x00000000
        /*06bc*/ 	.short	0x0101
        /*06be*/ 	.byte	0xff
	.zero		1


	//   ....[88]....
        /*06c0*/ 	.word	0x00008680
        /*06c4*/ 	.word	0x00000076
        /*06c8*/ 	.word	0x00000030
        /*06cc*/ 	.short	0x010a
        /*06ce*/ 	.byte	0xff
	.zero		1


	//   ....[89]....
        /*06d0*/ 	.word	0x00008730
        /*06d4*/ 	.word	0x00000076
        /*06d8*/ 	.word	0x00000030
        /*06dc*/ 	.short	0x010a
        /*06de*/ 	.byte	0xff
	.zero		1


	//   ....[90]....
        /*06e0*/ 	.word	0x00008b90
        /*06e4*/ 	.word	0x000000ff
        /*06e8*/ 	.word	0x00000000
        /*06ec*/ 	.short	0x0101
        /*06ee*/ 	.byte	0x05
	.zero		1


	//   ....[91]....
        /*06f0*/ 	.word	0x00009480
        /*06f4*/ 	.word	0x00000003
        /*06f8*/ 	.word	0x00000000
        /*06fc*/ 	.short	0x0101
        /*06fe*/ 	.byte	0xff
	.zero		1


	//   ....[92]....
        /*0700*/ 	.word	0x00009720
        /*0704*/ 	.word	0x000000ff
        /*0708*/ 	.word	0x00000000
        /*070c*/ 	.short	0x0101
        /*070e*/ 	.byte	0x04
	.zero		1


	//   ....[93]....
        /*0710*/ 	.word	0x00009740
        /*0714*/ 	.word	0x00000004
        /*0718*/ 	.word	0x000000d0
        /*071c*/ 	.short	0x010a
        /*071e*/ 	.byte	0xff
	.zero		1


	//   ....[94]....
        /*0720*/ 	.word	0x000097a0
        /*0724*/ 	.word	0x00000004
        /*0728*/ 	.word	0x00000018
        /*072c*/ 	.short	0x010a
        /*072e*/ 	.byte	0xff
	.zero		1


	//   ....[95]....
        /*0730*/ 	.word	0x000097f0
        /*0734*/ 	.word	0x00000008
        /*0738*/ 	.word	0x00000080
        /*073c*/ 	.short	0x010a
        /*073e*/ 	.byte	0xff
	.zero		1


	//   ....[96]....
        /*0740*/ 	.word	0x00009850
        /*0744*/ 	.word	0x00000000
        /*0748*/ 	.word	0x00000000
        /*074c*/ 	.short	0x010a
        /*074e*/ 	.byte	0xff
	.zero		1


	//   ....[97]....
        /*0750*/ 	.word	0x000098b0
        /*0754*/ 	.word	0x00000000
        /*0758*/ 	.word	0x00000000
        /*075c*/ 	.short	0x010a
        /*075e*/ 	.byte	0xff
	.zero		1


	//   ....[98]....
        /*0760*/ 	.word	0x00009900
        /*0764*/ 	.word	0x00000000
        /*0768*/ 	.word	0x000000c0
        /*076c*/ 	.short	0x010a
        /*076e*/ 	.byte	0xff
	.zero		1


	//   ....[99]....
        /*0770*/ 	.word	0x00009960
        /*0774*/ 	.word	0x00000000
        /*0778*/ 	.word	0x00000090
        /*077c*/ 	.short	0x010a
        /*077e*/ 	.byte	0xff
	.zero		1


	//   ....[100]....
        /*0780*/ 	.word	0x000099b0
        /*0784*/ 	.word	0x00000000
        /*0788*/ 	.word	0x00000080
        /*078c*/ 	.short	0x010a
        /*078e*/ 	.byte	0xff
	.zero		1


	//   ....[101]....
        /*0790*/ 	.word	0x00009a10
        /*0794*/ 	.word	0x00000000
        /*0798*/ 	.word	0x00000090
        /*079c*/ 	.short	0x010a
        /*079e*/ 	.byte	0xff
	.zero		1


	//   ....[102]....
        /*07a0*/ 	.word	0x00009a60
        /*07a4*/ 	.word	0x00000000
        /*07a8*/ 	.word	0x00000080
        /*07ac*/ 	.short	0x010a
        /*07ae*/ 	.byte	0xff
	.zero		1


	//   ....[103]....
        /*07b0*/ 	.word	0x00009ac0
        /*07b4*/ 	.word	0x00000003
        /*07b8*/ 	.word	0x000000b0
        /*07bc*/ 	.short	0x010a
        /*07be*/ 	.byte	0xff
	.zero		1


	//   ....[104]....
        /*07c0*/ 	.word	0x00009b20
        /*07c4*/ 	.word	0x00000000
        /*07c8*/ 	.word	0x00000000
        /*07cc*/ 	.short	0x010a
        /*07ce*/ 	.byte	0xff
	.zero		1


	//   ....[105]....
        /*07d0*/ 	.word	0x00009b80
        /*07d4*/ 	.word	0x00000000
        /*07d8*/ 	.word	0x00000000
        /*07dc*/ 	.short	0x010a
        /*07de*/ 	.byte	0xff
	.zero		1


	//   ....[106]....
        /*07e0*/ 	.word	0x00009be0
        /*07e4*/ 	.word	0x00000000
        /*07e8*/ 	.word	0x00000000
        /*07ec*/ 	.short	0x010a
        /*07ee*/ 	.byte	0xff
	.zero		1


	//   ....[107]....
        /*07f0*/ 	.word	0x00009c30
        /*07f4*/ 	.word	0x00000000
        /*07f8*/ 	.word	0x00000080
        /*07fc*/ 	.short	0x010a
        /*07fe*/ 	.byte	0xff
	.zero		1


	//   ....[108]....
        /*0800*/ 	.word	0x00009c90
        /*0804*/ 	.word	0x00000000
        /*0808*/ 	.word	0x00000078
        /*080c*/ 	.short	0x010a
        /*080e*/ 	.byte	0xff
	.zero		1


	//   ....[109]....
        /*0810*/ 	.word	0x00009cf0
        /*0814*/ 	.word	0x00000000
        /*0818*/ 	.word	0x00000050
        /*081c*/ 	.short	0x010a
        /*081e*/ 	.byte	0xff
	.zero		1


	//   ....[110]....
        /*0820*/ 	.word	0x00009d50
        /*0824*/ 	.word	0x00000000
        /*0828*/ 	.word	0x00000058
        /*082c*/ 	.short	0x010a
        /*082e*/ 	.byte	0xff
	.zero		1


	//   ....[111]....
        /*0830*/ 	.word	0x00009db0
        /*0834*/ 	.word	0x00000000
        /*0838*/ 	.word	0x00000060
        /*083c*/ 	.short	0x010a
        /*083e*/ 	.byte	0xff
	.zero		1


	//   ....[112]....
        /*0840*/ 	.word	0x00009e10
        /*0844*/ 	.word	0x00000000
        /*0848*/ 	.word	0x00000068
        /*084c*/ 	.short	0x010a
        /*084e*/ 	.byte	0xff
	.zero		1


	//   ....[113]....
        /*0850*/ 	.word	0x00009e70
        /*0854*/ 	.word	0x00000000
        /*0858*/ 	.word	0x00000050
        /*085c*/ 	.short	0x010a
        /*085e*/ 	.byte	0xff
	.zero		1


	//   ....[114]....
        /*0860*/ 	.word	0x00009ed0
        /*0864*/ 	.word	0x00000000
        /*0868*/ 	.word	0x00000058
        /*086c*/ 	.short	0x010a
        /*086e*/ 	.byte	0xff
	.zero		1


	//   ....[115]....
        /*0870*/ 	.word	0x00009f30
        /*0874*/ 	.word	0x00000000
        /*0878*/ 	.word	0x00000060
        /*087c*/ 	.short	0x010a
        /*087e*/ 	.byte	0xff
	.zero		1


	//   ....[116]....
        /*0880*/ 	.word	0x00009f80
        /*0884*/ 	.word	0x00000000
        /*0888*/ 	.word	0x00000080
        /*088c*/ 	.short	0x010a
        /*088e*/ 	.byte	0xff
	.zero		1


	//   ....[117]....
        /*0890*/ 	.word	0x00009fe0
        /*0894*/ 	.word	0x00000000
        /*0898*/ 	.word	0x00000030
        /*089c*/ 	.short	0x010a
        /*089e*/ 	.byte	0xff
	.zero		1


	//   ....[118]....
        /*08a0*/ 	.word	0x0000a030
        /*08a4*/ 	.word	0x00000072
        /*08a8*/ 	.word	0x000000a0
        /*08ac*/ 	.short	0x010a
        /*08ae*/ 	.byte	0xff
	.zero		1


	//   ....[119]....
        /*08b0*/ 	.word	0x0000a080
        /*08b4*/ 	.word	0x00000003
        /*08b8*/ 	.word	0x00000030
        /*08bc*/ 	.short	0x010a
        /*08be*/ 	.byte	0xff
	.zero		1


	//   ....[120]....
        /*08c0*/ 	.word	0x0000a0d0
        /*08c4*/ 	.word	0x00000003
        /*08c8*/ 	.word	0x00000030
        /*08cc*/ 	.short	0x010a
        /*08ce*/ 	.byte	0xff
	.zero		1


	//   ....[121]....
        /*08d0*/ 	.word	0x0000a120
        /*08d4*/ 	.word	0x00000076
        /*08d8*/ 	.word	0x00000030
        /*08dc*/ 	.short	0x010a
        /*08de*/ 	.byte	0xff
	.zero		1


	//----- nvinfo : EIATTR_NUM_MBARRIERS
	.align		4
.L_47:
        /*08e0*/ 	.byte	0x03, 0x38
        /*08e2*/ 	.short	0x001c


	//----- nvinfo : EIATTR_EXIT_INSTR_OFFSETS
	.align		4
        /*08e4*/ 	.byte	0x04, 0x1c
        /*08e6*/ 	.short	(.L_49 - .L_48)


	//   ....[0]....
.L_48:
        /*08e8*/ 	.word	0x00002390


	//   ....[1]....
        /*08ec*/ 	.word	0x00002880


	//   ....[2]....
        /*08f0*/ 	.word	0x000028e0


	//   ....[3]....
        /*08f4*/ 	.word	0x000037e0


	//   ....[4]....
        /*08f8*/ 	.word	0x00004d20


	//   ....[5]....
        /*08fc*/ 	.word	0x00004d60


	//   ....[6]....
        /*0900*/ 	.word	0x00009620


	//   ....[7]....
        /*0904*/ 	.word	0x00009690


	//   ....[8]....
        /*0908*/ 	.word	0x000096c0


	//   ....[9]....
        /*090c*/ 	.word	0x00009730


	//----- nvinfo : EIATTR_MAX_THREADS
	.align		4
.L_49:
        /*0910*/ 	.byte	0x04, 0x05
        /*0912*/ 	.short	(.L_51 - .L_50)
.L_50:
        /*0914*/ 	.word	0x00000100
        /*0918*/ 	.word	0x00000001
        /*091c*/ 	.word	0x00000001


	//----- nvinfo : EIATTR_CRS_STACK_SIZE
	.align		4
.L_51:
        /*0920*/ 	.byte	0x04, 0x1e
        /*0922*/ 	.short	(.L_53 - .L_52)
.L_52:
        /*0924*/ 	.word	0x00000000


	//----- nvinfo : EIATTR_CBANK_PARAM_SIZE
	.align		4
.L_53:
        /*0928*/ 	.byte	0x03, 0x19
        /*092a*/ 	.short	0x0a00


	//----- nvinfo : EIATTR_PARAM_CBANK
	.align		4
        /*092c*/ 	.byte	0x04, 0x0a
        /*092e*/ 	.short	(.L_55 - .L_54)
	.align		4
.L_54:
        /*0930*/ 	.word	index@(.nv.constant0._ZN7cutlass13device_kernelINS_4gemm6kernel13GemmUniversalIN4cute5tupleIJiiiiEEENS1_10collective13CollectiveMmaINS1_41MainloopSm100TmaUmmaWarpSpecializedSparseILi3ELi2ELi2ENS5_IJNS4_1CILi1EEENSA_ILi2EEESB_EEEEENS5_IJNSA_ILi128EEESF_SF_EEENS_6half_tENS5_IJNS4_6LayoutINS5_IJiNS5_IJSC_iEEEiEEENS5_IJlNS5_IJSB_SC_EEElEEEEENSI_INS5_IJNS5_IJNS5_IJNSA_ILi8EEESC_SO_EEEiEEENS5_IJNS5_IJNSA_ILi16EEESC_NSA_ILi4EEEEEEiEEEiEEENS5_IJNS5_IJNS5_IJSF_SR_NSA_ILi2048EEEEEENSA_ILi16384EEEEEENS5_IJNS5_IJSB_NSA_ILi1024EEENSA_ILi32EEEEEElEEElEEEEEEEESH_NS5_IJlSB_lEEENS4_8TiledMMAINS4_8MMA_AtomIJNS4_27SM100_MMA_F16BF16_SS_SPARSEISH_SH_fLi128ELi128ELNS4_4UMMA5MajorE0ELS1C_0ELNS1B_7ScaleInE0ELS1D_0EEEEEENSI_INS5_IJSB_SB_SB_EEENS5_IJNSA_ILi0EEES1H_S1H_EEEEENS5_IJNS4_10UnderscoreES1K_S1K_EEEEENS4_23SM90_TMA_LOAD_MULTICASTENS4_14ComposedLayoutINS4_7SwizzleILi3ELi4ELi3EEENS4_25smem_sparse_ptr_flag_bitsILi2ELi16EEENSI_INS5_IJNS5_IJSB_SO_EEENS5_IJSC_NSA_ILi64EEEEEEEEENS5_IJNS5_IJS1H_SF_EEESL_EEEEEEEvNS4_8identityENS4_13SM90_TMA_LOADENS1O_IS1Q_NS4_18smem_ptr_flag_bitsILi16EEENSI_INS5_IJSO_S1U_EEENS5_IJS1U_SB_EEEEEEEvS21_EENS_8epilogue10collective18CollectiveEpilogueINS2A_23Sm100TmaWarpSpecializedILi4ELi2ELi32ELb1ELb0EEEJSG_NS5_IJNSI_ISF_SB_EENSI_IS11_SB_EEEEEfNS5_IJSB_llEEEfS2I_NS2A_6fusion15FusionCallbacksIS2E_NS2J_17LinearCombinationIffffLNS_15FloatRoundStyleE2EEESG_S2H_JEEENS4_5SM1004TMEM4LOAD26SM100_TMEM_LOAD_32dp32b32xES22_NS1O_INS1P_ILi2ELi5ELi2EEENS23_ILi32EEENSI_INS5_IJS11_SS_EEENS5_IJSB_S11_EEEEEEENS4_39AutoVectorizingCopyWithAssumedAlignmentILi128EEENS4_14SM90_TMA_STOREES2Y_S30_S30_EEEvvEEEEvNT_6ParamsE)
        /*0934*/ 	.short	0x0380
        /*0936*/ 	.short	0x0a00


	//----- nvinfo : EIATTR_SW_WAR
	.align		4
.L_55:
        /*0938*/ 	.byte	0x04, 0x36
        /*093a*/ 	.short	(.L_57 - .L_56)
.L_56:
        /*093c*/ 	.word	0x00000008
.L_57:


//--------------------- .nv.callgraph             --------------------------
	.section	.nv.callgraph,"",@"SHT_CUDA_CALLGRAPH"
	.align	4
	.sectionentsize	8
	.align		4
        /*0000*/ 	.word	0x00000000
	.align		4
        /*0004*/ 	.word	0xffffffff
	.align		4
        /*0008*/ 	.word	index@(_ZN7cutlass13device_kernelINS_4gemm6kernel13GemmUniversalIN4cute5tupleIJiiiiEEENS1_10collective13CollectiveMmaINS1_41MainloopSm100TmaUmmaWarpSpecializedSparseILi3ELi2ELi2ENS5_IJNS4_1CILi1EEENSA_ILi2EEESB_EEEEENS5_IJNSA_ILi128EEESF_SF_EEENS_6half_tENS5_IJNS4_6LayoutINS5_IJiNS5_IJSC_iEEEiEEENS5_IJlNS5_IJSB_SC_EEElEEEEENSI_INS5_IJNS5_IJNS5_IJNSA_ILi8EEESC_SO_EEEiEEENS5_IJNS5_IJNSA_ILi16EEESC_NSA_ILi4EEEEEEiEEEiEEENS5_IJNS5_IJNS5_IJSF_SR_NSA_ILi2048EEEEEENSA_ILi16384EEEEEENS5_IJNS5_IJSB_NSA_ILi1024EEENSA_ILi32EEEEEElEEElEEEEEEEESH_NS5_IJlSB_lEEENS4_8TiledMMAINS4_8MMA_AtomIJNS4_27SM100_MMA_F16BF16_SS_SPARSEISH_SH_fLi128ELi128ELNS4_4UMMA5MajorE0ELS1C_0ELNS1B_7ScaleInE0ELS1D_0EEEEEENSI_INS5_IJSB_SB_SB_EEENS5_IJNSA_ILi0EEES1H_S1H_EEEEENS5_IJNS4_10UnderscoreES1K_S1K_EEEEENS4_23SM90_TMA_LOAD_MULTICASTENS4_14ComposedLayoutINS4_7SwizzleILi3ELi4ELi3EEENS4_25smem_sparse_ptr_flag_bitsILi2ELi16EEENSI_INS5_IJNS5_IJSB_SO_EEENS5_IJSC_NSA_ILi64EEEEEEEEENS5_IJNS5_IJS1H_SF_EEESL_EEEEEEEvNS4_8identityENS4_13SM90_TMA_LOADENS1O_IS1Q_NS4_18smem_ptr_flag_bitsILi16EEENSI_INS5_IJSO_S1U_EEENS5_IJS1U_SB_EEEEEEEvS21_EENS_8epilogue10collective18CollectiveEpilogueINS2A_23Sm100TmaWarpSpecializedILi4ELi2ELi32ELb1ELb0EEEJSG_NS5_IJNSI_ISF_SB_EENSI_IS11_SB_EEEEEfNS5_IJSB_llEEEfS2I_NS2A_6fusion15FusionCallbacksIS2E_NS2J_17LinearCombinationIffffLNS_15FloatRoundStyleE2EEESG_S2H_JEEENS4_5SM1004TMEM4LOAD26SM100_TMEM_LOAD_32dp32b32xES22_NS1O_INS1P_ILi2ELi5ELi2EEENS23_ILi32EEENSI_INS5_IJS11_SS_EEENS5_IJSB_S11_EEEEEEENS4_39AutoVectorizingCopyWithAssumedAlignmentILi128EEENS4_14SM90_TMA_STOREES2Y_S30_S30_EEEvvEEEEvNT_6ParamsE)
	.align		4
        /*000c*/ 	.word	index@(__assertfail)
	.align		4
        /*0010*/ 	.word	0x00000000
	.align		4
        /*0014*/ 	.word	0xfffffffe
	.align		4
        /*0018*/ 	.word	0x00000000
	.align		4
        /*001c*/ 	.word	0xfffffffd
	.align		4
        /*0020*/ 	.word	0x00000000
	.align		4
        /*0024*/ 	.word	0xfffffffc


//--------------------- .nv.constant4             --------------------------
	.section	.nv.constant4,"a",@progbits
	.align	8
	.align		8
.nv.constant4:
        /*0000*/ 	.dword	__assertfail
	.align		8
        /*0008*/ 	.dword	__unnamed_1
	.align		8
        /*0010*/ 	.dword	__unnamed_2
	.align		8
        /*0018*/ 	.dword	_ZN39_INTERNAL_91b0fa13_4_k_cu_0f705c57_40504cuda3std3__45__cpo5beginE
	.align		8
        /*0020*/ 	.dword	_ZN39_INTERNAL_91b0fa13_4_k_cu_0f705c57_40504cuda3std3__45__cpo3endE
	.align		8
        /*0028*/ 	.dword	_ZN39_INTERNAL_91b0fa13_4_k_cu_0f705c57_40504cuda3std3__45__cpo6cbeginE
	.align		8
        /*0030*/ 	.dword	_ZN39_INTERNAL_91b0fa13_4_k_cu_0f705c57_40504cuda3std3__45__cpo4cendE
	.align		8
        /*0038*/ 	.dword	_ZN39_INTERNAL_91b0fa13_4_k_cu_0f705c57_40504cuda3std3__441_GLOBAL__N__91b0fa13_4_k_cu_0f705c57_40506ignoreE
	.align		8
        /*0040*/ 	.dword	_ZN39_INTERNAL_91b0fa13_4_k_cu_0f705c57_40504cuda3std3__419piecewise_constructE
	.align		8
        /*0048*/ 	.dword	_ZN39_INTERNAL_91b0fa13_4_k_cu_0f705c57_40504cuda3std3__48in_placeE
	.align		8
        /*0050*/ 	.dword	_ZN39_INTERNAL_91b0fa13_4_k_cu_0f705c57_40504cuda3std6ranges3__45__cpo4swapE
	.align		8
        /*0058*/ 	.dword	_ZN39_INTERNAL_91b0fa13_4_k_cu_0f705c57_40504cuda3std6ranges3__45__cpo9iter_moveE
	.align		8
        /*0060*/ 	.dword	_ZN39_INTERNAL_91b0fa13_4_k_cu_0f705c57_40504cute7productE
	.align		8
        /*0068*/ 	.dword	_ZN39_INTERNAL_91b0fa13_4_k_cu_0f705c57_40504cute1_E
	.align		8
        /*0070*/ 	.dword	$str$25
	.align		8
        /*0078*/ 	.dword	$str$26
	.align		8
        /*0080*/ 	.dword	$str$27
	.align		8
        /*0088*/ 	.dword	$str$28


//--------------------- .text._ZN7cutlass13device_kernelINS_4gemm6kernel13GemmUniversalIN4cute5tupleIJiiiiEEENS1_10collective13CollectiveMmaINS1_41MainloopSm100TmaUmmaWarpSpecializedSparseILi3ELi2ELi2ENS5_IJNS4_1CILi1EEENSA_ILi2EEESB_EEEEENS5_IJNSA_ILi128EEESF_SF_EEENS_6half_tENS5_IJNS4_6LayoutINS5_IJiNS5_IJSC_iEEEiEEENS5_IJlNS5_IJSB_SC_EEElEEEEENSI_INS5_IJNS5_IJNS5_IJNSA_ILi8EEESC_SO_EEEiEEENS5_IJNS5_IJNSA_ILi16EEESC_NSA_ILi4EEEEEEiEEEiEEENS5_IJNS5_IJNS5_IJSF_SR_NSA_ILi2048EEEEEENSA_ILi16384EEEEEENS5_IJNS5_IJSB_NSA_ILi1024EEENSA_ILi32EEEEEElEEElEEEEEEEESH_NS5_IJlSB_lEEENS4_8TiledMMAINS4_8MMA_AtomIJNS4_27SM100_MMA_F16BF16_SS_SPARSEISH_SH_fLi128ELi128ELNS4_4UMMA5MajorE0ELS1C_0ELNS1B_7ScaleInE0ELS1D_0EEEEEENSI_INS5_IJSB_SB_SB_EEENS5_IJNSA_ILi0EEES1H_S1H_EEEEENS5_IJNS4_10UnderscoreES1K_S1K_EEEEENS4_23SM90_TMA_LOAD_MULTICASTENS4_14ComposedLayoutINS4_7SwizzleILi3ELi4ELi3EEENS4_25smem_sparse_ptr_flag_bitsILi2ELi16EEENSI_INS5_IJNS5_IJSB_SO_EEENS5_IJSC_NSA_ILi64EEEEEEEEENS5_IJNS5_IJS1H_SF_EEESL_EEEEEEEvNS4_8identityENS4_13SM90_TMA_LOADENS1O_IS1Q_NS4_18smem_ptr_flag_bitsILi16EEENSI_INS5_IJSO_S1U_EEENS5_IJS1U_SB_EEEEEEEvS21_EENS_8epilogue10collective18CollectiveEpilogueINS2A_23Sm100TmaWarpSpecializedILi4ELi2ELi32ELb1ELb0EEEJSG_NS5_IJNSI_ISF_SB_EENSI_IS11_SB_EEEEEfNS5_IJSB_llEEEfS2I_NS2A_6fusion15FusionCallbacksIS2E_NS2J_17LinearCombinationIffffLNS_15FloatRoundStyleE2EEESG_S2H_JEEENS4_5SM1004TMEM4LOAD26SM100_TMEM_LOAD_32dp32b32xES22_NS1O_INS1P_ILi2ELi5ELi2EEENS23_ILi32EEENSI_INS5_IJS11_SS_EEENS5_IJSB_S11_EEEEEEENS4_39AutoVectorizingCopyWithAssumedAlignmentILi128EEENS4_14SM90_TMA_STOREES2Y_S30_S30_EEEvvEEEEvNT_6ParamsE --------------------------
	.section	.text._ZN7cutlass13device_kernelINS_4gemm6kernel13GemmUniversalIN4cute5tupleIJiiiiEEENS1_10collective13CollectiveMmaINS1_41MainloopSm100TmaUmmaWarpSpecializedSparseILi3ELi2ELi2ENS5_IJNS4_1CILi1EEENSA_ILi2EEESB_EEEEENS5_IJNSA_ILi128EEESF_SF_EEENS_6half_tENS5_IJNS4_6LayoutINS5_IJiNS5_IJSC_iEEEiEEENS5_IJlNS5_IJSB_SC_EEElEEEEENSI_INS5_IJNS5_IJNS5_IJNSA_ILi8EEESC_SO_EEEiEEENS5_IJNS5_IJNSA_ILi16EEESC_NSA_ILi4EEEEEEiEEEiEEENS5_IJNS5_IJNS5_IJSF_SR_NSA_ILi2048EEEEEENSA_ILi16384EEEEEENS5_IJNS5_IJSB_NSA_ILi1024EEENSA_ILi32EEEEEElEEElEEEEEEEESH_NS5_IJlSB_lEEENS4_8TiledMMAINS4_8MMA_AtomIJNS4_27SM100_MMA_F16BF16_SS_SPARSEISH_SH_fLi128ELi128ELNS4_4UMMA5MajorE0ELS1C_0ELNS1B_7ScaleInE0ELS1D_0EEEEEENSI_INS5_IJSB_SB_SB_EEENS5_IJNSA_ILi0EEES1H_S1H_EEEEENS5_IJNS4_10UnderscoreES1K_S1K_EEEEENS4_23SM90_TMA_LOAD_MULTICASTENS4_14ComposedLayoutINS4_7SwizzleILi3ELi4ELi3EEENS4_25smem_sparse_ptr_flag_bitsILi2ELi16EEENSI_INS5_IJNS5_IJSB_SO_EEENS5_IJSC_NSA_ILi64EEEEEEEEENS5_IJNS5_IJS1H_SF_EEESL_EEEEEEEvNS4_8identityENS4_13SM90_TMA_LOADENS1O_IS1Q_NS4_18smem_ptr_flag_bitsILi16EEENSI_INS5_IJSO_S1U_EEENS5_IJS1U_SB_EEEEEEEvS21_EENS_8epilogue10collective18CollectiveEpilogueINS2A_23Sm100TmaWarpSpecializedILi4ELi2ELi32ELb1ELb0EEEJSG_NS5_IJNSI_ISF_SB_EENSI_IS11_SB_EEEEEfNS5_IJSB_llEEEfS2I_NS2A_6fusion15FusionCallbacksIS2E_NS2J_17LinearCombinationIffffLNS_15FloatRoundStyleE2EEESG_S2H_JEEENS4_5SM1004TMEM4LOAD26SM100_TMEM_LOAD_32dp32b32xES22_NS1O_INS1P_ILi2ELi5ELi2EEENS23_ILi32EEENSI_INS5_IJS11_SS_EEENS5_IJSB_S11_EEEEEEENS4_39AutoVectorizingCopyWithAssumedAlignmentILi128EEENS4_14SM90_TMA_STOREES2Y_S30_S30_EEEvvEEEEvNT_6ParamsE,"ax",@progbits
	.align	128
.text._ZN7cutlass13device_kernelINS_4gemm6kernel13GemmUniversalIN4cute5tupleIJiiiiEEENS1_10collective13CollectiveMmaINS1_41MainloopSm100TmaUmmaWarpSpecializedSparseILi3ELi2ELi2ENS5_IJNS4_1CILi1EEENSA_ILi2EEESB_EEEEENS5_IJNSA_ILi128EEESF_SF_EEENS_6half_tENS5_IJNS4_6LayoutINS5_IJiNS5_IJSC_iEEEiEEENS5_IJlNS5_IJSB_SC_EEElEEEEENSI_INS5_IJNS5_IJNS5_IJNSA_ILi8EEESC_SO_EEEiEEENS5_IJNS5_IJNSA_ILi16EEESC_NSA_ILi4EEEEEEiEEEiEEENS5_IJNS5_IJNS5_IJSF_SR_NSA_ILi2048EEEEEENSA_ILi16384EEEEEENS5_IJNS5_IJSB_NSA_ILi1024EEENSA_ILi32EEEEEElEEElEEEEEEEESH_NS5_IJlSB_lEEENS4_8TiledMMAINS4_8MMA_AtomIJNS4_27SM100_MMA_F16BF16_SS_SPARSEISH_SH_fLi128ELi128ELNS4_4UMMA5MajorE0ELS1C_0ELNS1B_7ScaleInE0ELS1D_0EEEEEENSI_INS5_IJSB_SB_SB_EEENS5_IJNSA_ILi0EEES1H_S1H_EEEEENS5_IJNS4_10UnderscoreES1K_S1K_EEEEENS4_23SM90_TMA_LOAD_MULTICASTENS4_14ComposedLayoutINS4_7SwizzleILi3ELi4ELi3EEENS4_25smem_sparse_ptr_flag_bitsILi2ELi16EEENSI_INS5_IJNS5_IJSB_SO_EEENS5_IJSC_NSA_ILi64EEEEEEEEENS5_IJNS5_IJS1H_SF_EEESL_EEEEEEEvNS4_8identityENS4_13SM90_TMA_LOADENS1O_IS1Q_NS4_18smem_ptr_flag_bitsILi16EEENSI_INS5_IJSO_S1U_EEENS5_IJS1U_SB_EEEEEEEvS21_EENS_8epilogue10collective18CollectiveEpilogueINS2A_23Sm100TmaWarpSpecializedILi4ELi2ELi32ELb1ELb0EEEJSG_NS5_IJNSI_ISF_SB_EENSI_IS11_SB_EEEEEfNS5_IJSB_llEEEfS2I_NS2A_6fusion15FusionCallbacksIS2E_NS2J_17LinearCombinationIffffLNS_15FloatRoundStyleE2EEESG_S2H_JEEENS4_5SM1004TMEM4LOAD26SM100_TMEM_LOAD_32dp32b32xES22_NS1O_INS1P_ILi2ELi5ELi2EEENS23_ILi32EEENSI_INS5_IJS11_SS_EEENS5_IJSB_S11_EEEEEEENS4_39AutoVectorizingCopyWithAssumedAlignmentILi128EEENS4_14SM90_TMA_STOREES2Y_S30_S30_EEEvvEEEEvNT_6ParamsE:
        .type           _ZN7cutlass13device_kernelINS_4gemm6kernel13GemmUniversalIN4cute5tupleIJiiiiEEENS1_10collective13CollectiveMmaINS1_41MainloopSm100TmaUmmaWarpSpecializedSparseILi3ELi2ELi2ENS5_IJNS4_1CILi1EEENSA_ILi2EEESB_EEEEENS5_IJNSA_ILi128EEESF_SF_EEENS_6half_tENS5_IJNS4_6LayoutINS5_IJiNS5_IJSC_iEEEiEEENS5_IJlNS5_IJSB_SC_EEElEEEEENSI_INS5_IJNS5_IJNS5_IJNSA_ILi8EEESC_SO_EEEiEEENS5_IJNS5_IJNSA_ILi16EEESC_NSA_ILi4EEEEEEiEEEiEEENS5_IJNS5_IJNS5_IJSF_SR_NSA_ILi2048EEEEEENSA_ILi16384EEEEEENS5_IJNS5_IJSB_NSA_ILi1024EEENSA_ILi32EEEEEElEEElEEEEEEEESH_NS5_IJlSB_lEEENS4_8TiledMMAINS4_8MMA_AtomIJNS4_27SM100_MMA_F16BF16_SS_SPARSEISH_SH_fLi128ELi128ELNS4_4UMMA5MajorE0ELS1C_0ELNS1B_7ScaleInE0ELS1D_0EEEEEENSI_INS5_IJSB_SB_SB_EEENS5_IJNSA_ILi0EEES1H_S1H_EEEEENS5_IJNS4_10UnderscoreES1K_S1K_EEEEENS4_23SM90_TMA_LOAD_MULTICASTENS4_14ComposedLayoutINS4_7SwizzleILi3ELi4ELi3EEENS4_25smem_sparse_ptr_flag_bitsILi2ELi16EEENSI_INS5_IJNS5_IJSB_SO_EEENS5_IJSC_NSA_ILi64EEEEEEEEENS5_IJNS5_IJS1H_SF_EEESL_EEEEEEEvNS4_8identityENS4_13SM90_TMA_LOADENS1O_IS1Q_NS4_18smem_ptr_flag_bitsILi16EEENSI_INS5_IJSO_S1U_EEENS5_IJS1U_SB_EEEEEEEvS21_EENS_8epilogue10collective18CollectiveEpilogueINS2A_23Sm100TmaWarpSpecializedILi4ELi2ELi32ELb1ELb0EEEJSG_NS5_IJNSI_ISF_SB_EENSI_IS11_SB_EEEEEfNS5_IJSB_llEEEfS2I_NS2A_6fusion15FusionCallbacksIS2E_NS2J_17LinearCombinationIffffLNS_15FloatRoundStyleE2EEESG_S2H_JEEENS4_5SM1004TMEM4LOAD26SM100_TMEM_LOAD_32dp32b32xES22_NS1O_INS1P_ILi2ELi5ELi2EEENS23_ILi32EEENSI_INS5_IJS11_SS_EEENS5_IJSB_S11_EEEEEEENS4_39AutoVectorizingCopyWithAssumedAlignmentILi128EEENS4_14SM90_TMA_STOREES2Y_S30_S30_EEEvvEEEEvNT_6ParamsE,@function
        .size           _ZN7cutlass13device_kernelINS_4gemm6kernel13GemmUniversalIN4cute5tupleIJiiiiEEENS1_10collective13CollectiveMmaINS1_41MainloopSm100TmaUmmaWarpSpecializedSparseILi3ELi2ELi2ENS5_IJNS4_1CILi1EEENSA_ILi2EEESB_EEEEENS5_IJNSA_ILi128EEESF_SF_EEENS_6half_tENS5_IJNS4_6LayoutINS5_IJiNS5_IJSC_iEEEiEEENS5_IJlNS5_IJSB_SC_EEElEEEEENSI_INS5_IJNS5_IJNS5_IJNSA_ILi8EEESC_SO_EEEiEEENS5_IJNS5_IJNSA_ILi16EEESC_NSA_ILi4EEEEEEiEEEiEEENS5_IJNS5_IJNS5_IJSF_SR_NSA_ILi2048EEEEEENSA_ILi16384EEEEEENS5_IJNS5_IJSB_NSA_ILi1024EEENSA_ILi32EEEEEElEEElEEEEEEEESH_NS5_IJlSB_lEEENS4_8TiledMMAINS4_8MMA_AtomIJNS4_27SM100_MMA_F16BF16_SS_SPARSEISH_SH_fLi128ELi128ELNS4_4UMMA5MajorE0ELS1C_0ELNS1B_7ScaleInE0ELS1D_0EEEEEENSI_INS5_IJSB_SB_SB_EEENS5_IJNSA_ILi0EEES1H_S1H_EEEEENS5_IJNS4_10UnderscoreES1K_S1K_EEEEENS4_23SM90_TMA_LOAD_MULTICASTENS4_14ComposedLayoutINS4_7SwizzleILi3ELi4ELi3EEENS4_25smem_sparse_ptr_flag_bitsILi2ELi16EEENSI_INS5_IJNS5_IJSB_SO_EEENS5_IJSC_NSA_ILi64EEEEEEEEENS5_IJNS5_IJS1H_SF_EEESL_EEEEEEEvNS4_8identityENS4_13SM90_TMA_LOADENS1O_IS1Q_NS4_18smem_ptr_flag_bitsILi16EEENSI_INS5_IJSO_S1U_EEENS5_IJS1U_SB_EEEEEEEvS21_EENS_8epilogue10collective18CollectiveEpilogueINS2A_23Sm100TmaWarpSpecializedILi4ELi2ELi32ELb1ELb0EEEJSG_NS5_IJNSI_ISF_SB_EENSI_IS11_SB_EEEEEfNS5_IJSB_llEEEfS2I_NS2A_6fusion15FusionCallbacksIS2E_NS2J_17LinearCombinationIffffLNS_15FloatRoundStyleE2EEESG_S2H_JEEENS4_5SM1004TMEM4LOAD26SM100_TMEM_LOAD_32dp32b32xES22_NS1O_INS1P_ILi2ELi5ELi2EEENS23_ILi32EEENSI_INS5_IJS11_SS_EEENS5_IJSB_S11_EEEEEEENS4_39AutoVectorizingCopyWithAssumedAlignmentILi128EEENS4_14SM90_TMA_STOREES2Y_S30_S30_EEEvvEEEEvNT_6ParamsE,(.L_x_163 - _ZN7cutlass13device_kernelINS_4gemm6kernel13GemmUniversalIN4cute5tupleIJiiiiEEENS1_10collective13CollectiveMmaINS1_41MainloopSm100TmaUmmaWarpSpecializedSparseILi3ELi2ELi2ENS5_IJNS4_1CILi1EEENSA_ILi2EEESB_EEEEENS5_IJNSA_ILi128EEESF_SF_EEENS_6half_tENS5_IJNS4_6LayoutINS5_IJiNS5_IJSC_iEEEiEEENS5_IJlNS5_IJSB_SC_EEElEEEEENSI_INS5_IJNS5_IJNS5_IJNSA_ILi8EEESC_SO_EEEiEEENS5_IJNS5_IJNSA_ILi16EEESC_NSA_ILi4EEEEEEiEEEiEEENS5_IJNS5_IJNS5_IJSF_SR_NSA_ILi2048EEEEEENSA_ILi16384EEEEEENS5_IJNS5_IJSB_NSA_ILi1024EEENSA_ILi32EEEEEElEEElEEEEEEEESH_NS5_IJlSB_lEEENS4_8TiledMMAINS4_8MMA_AtomIJNS4_27SM100_MMA_F16BF16_SS_SPARSEISH_SH_fLi128ELi128ELNS4_4UMMA5MajorE0ELS1C_0ELNS1B_7ScaleInE0ELS1D_0EEEEEENSI_INS5_IJSB_SB_SB_EEENS5_IJNSA_ILi0EEES1H_S1H_EEEEENS5_IJNS4_10UnderscoreES1K_S1K_EEEEENS4_23SM90_TMA_LOAD_MULTICASTENS4_14ComposedLayoutINS4_7SwizzleILi3ELi4ELi3EEENS4_25smem_sparse_ptr_flag_bitsILi2ELi16EEENSI_INS5_IJNS5_IJSB_SO_EEENS5_IJSC_NSA_ILi64EEEEEEEEENS5_IJNS5_IJS1H_SF_EEESL_EEEEEEEvNS4_8identityENS4_13SM90_TMA_LOADENS1O_IS1Q_NS4_18smem_ptr_flag_bitsILi16EEENSI_INS5_IJSO_S1U_EEENS5_IJS1U_SB_EEEEEEEvS21_EENS_8epilogue10collective18CollectiveEpilogueINS2A_23Sm100TmaWarpSpecializedILi4ELi2ELi32ELb1ELb0EEEJSG_NS5_IJNSI_ISF_SB_EENSI_IS11_SB_EEEEEfNS5_IJSB_llEEEfS2I_NS2A_6fusion15FusionCallbacksIS2E_NS2J_17LinearCombinationIffffLNS_15FloatRoundStyleE2EEESG_S2H_JEEENS4_5SM1004TMEM4LOAD26SM100_TMEM_LOAD_32dp32b32xES22_NS1O_INS1P_ILi2ELi5ELi2EEENS23_ILi32EEENSI_INS5_IJS11_SS_EEENS5_IJSB_S11_EEEEEEENS4_39AutoVectorizingCopyWithAssumedAlignmentILi128EEENS4_14SM90_TMA_STOREES2Y_S30_S30_EEEvvEEEEvNT_6ParamsE)
        .other          _ZN7cutlass13device_kernelINS_4gemm6kernel13GemmUniversalIN4cute5tupleIJiiiiEEENS1_10collective13CollectiveMmaINS1_41MainloopSm100TmaUmmaWarpSpecializedSparseILi3ELi2ELi2ENS5_IJNS4_1CILi1EEENSA_ILi2EEESB_EEEEENS5_IJNSA_ILi128EEESF_SF_EEENS_6half_tENS5_IJNS4_6LayoutINS5_IJiNS5_IJSC_iEEEiEEENS5_IJlNS5_IJSB_SC_EEElEEEEENSI_INS5_IJNS5_IJNS5_IJNSA_ILi8EEESC_SO_EEEiEEENS5_IJNS5_IJNSA_ILi16EEESC_NSA_ILi4EEEEEEiEEEiEEENS5_IJNS5_IJNS5_IJSF_SR_NSA_ILi2048EEEEEENSA_ILi16384EEEEEENS5_IJNS5_IJSB_NSA_ILi1024EEENSA_ILi32EEEEEElEEElEEEEEEEESH_NS5_IJlSB_lEEENS4_8TiledMMAINS4_8MMA_AtomIJNS4_27SM100_MMA_F16BF16_SS_SPARSEISH_SH_fLi128ELi128ELNS4_4UMMA5MajorE0ELS1C_0ELNS1B_7ScaleInE0ELS1D_0EEEEEENSI_INS5_IJSB_SB_SB_EEENS5_IJNSA_ILi0EEES1H_S1H_EEEEENS5_IJNS4_10UnderscoreES1K_S1K_EEEEENS4_23SM90_TMA_LOAD_MULTICASTENS4_14ComposedLayoutINS4_7SwizzleILi3ELi4ELi3EEENS4_25smem_sparse_ptr_flag_bitsILi2ELi16EEENSI_INS5_IJNS5_IJSB_SO_EEENS5_IJSC_NSA_ILi64EEEEEEEEENS5_IJNS5_IJS1H_SF_EEESL_EEEEEEEvNS4_8identityENS4_13SM90_TMA_LOADENS1O_IS1Q_NS4_18smem_ptr_flag_bitsILi16EEENSI_INS5_IJSO_S1U_EEENS5_IJS1U_SB_EEEEEEEvS21_EENS_8epilogue10collective18CollectiveEpilogueINS2A_23Sm100TmaWarpSpecializedILi4ELi2ELi32ELb1ELb0EEEJSG_NS5_IJNSI_ISF_SB_EENSI_IS11_SB_EEEEEfNS5_IJSB_llEEEfS2I_NS2A_6fusion15FusionCallbacksIS2E_NS2J_17LinearCombinationIffffLNS_15FloatRoundStyleE2EEESG_S2H_JEEENS4_5SM1004TMEM4LOAD26SM100_TMEM_LOAD_32dp32b32xES22_NS1O_INS1P_ILi2ELi5ELi2EEENS23_ILi32EEENSI_INS5_IJS11_SS_EEENS5_IJSB_S11_EEEEEEENS4_39AutoVectorizingCopyWithAssumedAlignmentILi128EEENS4_14SM90_TMA_STOREES2Y_S30_S30_EEEvvEEEEvNT_6ParamsE,@"STO_CUDA_ENTRY STV_DEFAULT"
_ZN7cutlass13device_kernelINS_4gemm6kernel13GemmUniversalIN4cute5tupleIJiiiiEEENS1_10collective13CollectiveMmaINS1_41MainloopSm100TmaUmmaWarpSpecializedSparseILi3ELi2ELi2ENS5_IJNS4_1CILi1EEENSA_ILi2EEESB_EEEEENS5_IJNSA_ILi128EEESF_SF_EEENS_6half_tENS5_IJNS4_6LayoutINS5_IJiNS5_IJSC_iEEEiEEENS5_IJlNS5_IJSB_SC_EEElEEEEENSI_INS5_IJNS5_IJNS5_IJNSA_ILi8EEESC_SO_EEEiEEENS5_IJNS5_IJNSA_ILi16EEESC_NSA_ILi4EEEEEEiEEEiEEENS5_IJNS5_IJNS5_IJSF_SR_NSA_ILi2048EEEEEENSA_ILi16384EEEEEENS5_IJNS5_IJSB_NSA_ILi1024EEENSA_ILi32EEEEEElEEElEEEEEEEESH_NS5_IJlSB_lEEENS4_8TiledMMAINS4_8MMA_AtomIJNS4_27SM100_MMA_F16BF16_SS_SPARSEISH_SH_fLi128ELi128ELNS4_4UMMA5MajorE0ELS1C_0ELNS1B_7ScaleInE0ELS1D_0EEEEEENSI_INS5_IJSB_SB_SB_EEENS5_IJNSA_ILi0EEES1H_S1H_EEEEENS5_IJNS4_10UnderscoreES1K_S1K_EEEEENS4_23SM90_TMA_LOAD_MULTICASTENS4_14ComposedLayoutINS4_7SwizzleILi3ELi4ELi3EEENS4_25smem_sparse_ptr_flag_bitsILi2ELi16EEENSI_INS5_IJNS5_IJSB_SO_EEENS5_IJSC_NSA_ILi64EEEEEEEEENS5_IJNS5_IJS1H_SF_EEESL_EEEEEEEvNS4_8identityENS4_13SM90_TMA_LOADENS1O_IS1Q_NS4_18smem_ptr_flag_bitsILi16EEENSI_INS5_IJSO_S1U_EEENS5_IJS1U_SB_EEEEEEEvS21_EENS_8epilogue10collective18CollectiveEpilogueINS2A_23Sm100TmaWarpSpecializedILi4ELi2ELi32ELb1ELb0EEEJSG_NS5_IJNSI_ISF_SB_EENSI_IS11_SB_EEEEEfNS5_IJSB_llEEEfS2I_NS2A_6fusion15FusionCallbacksIS2E_NS2J_17LinearCombinationIffffLNS_15FloatRoundStyleE2EEESG_S2H_JEEENS4_5SM1004TMEM4LOAD26SM100_TMEM_LOAD_32dp32b32xES22_NS1O_INS1P_ILi2ELi5ELi2EEENS23_ILi32EEENSI_INS5_IJS11_SS_EEENS5_IJSB_S11_EEEEEEENS4_39AutoVectorizingCopyWithAssumedAlignmentILi128EEENS4_14SM90_TMA_STOREES2Y_S30_S30_EEEvvEEEEvNT_6ParamsE:
[----:B------:R-:W1:Y:S01]  /*0000*/  LDC R1, c[0x0][0x37c] ;  /* 0x0000df00ff017b82 */ /* 0x000e620000000800 */
[----:B------:R-:W2:Y:S01]  /*0010*/  S2R R107, SR_TID.X ;  /* 0x00000000006b7919 */ /* 0x000ea20000002100 */
[----:B------:R-:W3:Y:S01]  /*0020*/  LDCU.64 UR6, c[0x0][0xa90] ;  /* 0x00015200ff0677ac */ /* 0x000ee20008000a00 */
[----:B------:R-:W-:Y:S01]  /*0030*/  PRMT R93, RZ, 0x7610, R93 ;  /* 0x00007610ff5d7816 */ /* 0x000fe2000000005d */
[----:B------:R-:W4:Y:S01]  /*0040*/  LDCU.64 UR38, c[0x0][0x358] ;  /* 0x00006b00ff2677ac */ /* 0x000f220008000a00 */
[----:B------:R-:W-:Y:S02]  /*0050*/  ELECT P4, URZ, PT ;  /* 0x0000000000ff782f */ /* 0x000fe40003880000 */
[----:B---3--:R-:W-:-:S04]  /*0060*/  ISETP.NE.U32.AND P0, PT, RZ, UR6, PT ;  /* 0x00000006ff007c0c */ /* 0x008fc8000bf05070 */
[----:B------:R-:W-:Y:S02]  /*0070*/  ISETP.NE.AND.EX P1, PT, RZ, UR7, PT, P0 ;  /* 0x00000007ff007c0c */ /* 0x000fe4000bf25300 */
[----:B--2---:R-:W-:-:S05]  /*0080*/  SHF.R.U32.HI R98, RZ, 0x5, R107 ;  /* 0x00000005ff627819 */ /* 0x004fca000001166b */
[----:B------:R-:W2:Y:S02]  /*0090*/  SHFL.IDX PT, R0, R98, RZ, 0x1f ;  /* 0x00001fff62007589 */ /* 0x000ea400000e0000 */
[----:B--2---:R-:W-:-:S04]  /*00a0*/  R2UR UR8, R0 ;  /* 0x00000000000872ca */ /* 0x004fc800000e0000 */
[----:B-1--4-:R-:W-:Y:S05]  /*00b0*/  @P1 BRA `(.L_x_0) ;  /* 0x00000000002c1947 */ /* 0x012fea0003800000 */
[----:B------:R-:W1:Y:S02]  /*00c0*/  LDCU.64 UR4, c[0x0][0xa88] ;  /* 0x00015100ff0477ac */ /* 0x000e640008000a00 */
[----:B-1----:R-:W-:-:S04]  /*00d0*/  UISETP.NE.U32.AND UP0, UPT, UR4, URZ, UPT ;  /* 0x000000ff0400728c */ /* 0x002fc8000bf05070 */
[----:B------:R-:W-:-:S09]  /*00e0*/  UISETP.NE.AND.EX UP0, UPT, UR5, URZ, UPT, UP0 ;  /* 0x000000ff0500728c */ /* 0x000fd2000bf05300 */
[----:B------:R-:W-:Y:S05]  /*00f0*/  BRA.U !UP0, `(.L_x_1) ;  /* 0x0000000108107547 */ /* 0x000fea000b800000 */
[----:B------:R-:W1:Y:S02]  /*0100*/  LDC.64 R2, c[0x0][0xa88] ;  /* 0x0002a200ff027b82 */ /* 0x000e640000000a00 */
[----:B-1----:R1:W5:Y:S01]  /*0110*/  LDG.E R49, desc[UR38][R2.64] ;  /* 0x0000002602317981 */ /* 0x002362000c1e1900 */
[----:B------:R-:W-:Y:S01]  /*0120*/  HFMA2 R93, -RZ, RZ, 0, 5.9604644775390625e-08 ;  /* 0x00000001ff5d7431 */ /* 0x000fe200000001ff */
[----:B------:R-:W-:Y:S05]  /*0130*/  BRA `(.L_x_0) ;  /* 0x00000000000c7947 */ /* 0x000fea0003800000 */
.L_x_1:
[----:B------:R-:W1:Y:S01]  /*0140*/  LDCU UR4, c[0x0][0xa80] ;  /* 0x00015000ff0477ac */ /* 0x000e620008000800 */
[----:B------:R-:W-:Y:S01]  /*0150*/  HFMA2 R93, -RZ, RZ, 0, 5.9604644775390625e-08 ;  /* 0x00000001ff5d7431 */ /* 0x000fe200000001ff */
[----:B-1----:R-:W-:-:S07]  /*0160*/  MOV R49, UR4 ;  /* 0x0000000400317c02 */ /* 0x002fce0008000f00 */
.L_x_0:
[----:B------:R-:W2:Y:S02]  /*0170*/  LDCU.64 UR4, c[0x0][0xab0] ;  /* 0x00015600ff0477ac */ /* 0x000ea40008000a00 */
[----:B--2---:R-:W-:-:S04]  /*0180*/  UISETP.NE.U32.AND UP0, UPT, UR4, URZ, UPT ;  /* 0x000000ff0400728c */ /* 0x004fc8000bf05070 */
[----:B------:R-:W-:-:S09]  /*0190*/  UISETP.NE.AND.EX UP0, UPT, UR5, URZ, UPT, UP0 ;  /* 0x000000ff0500728c */ /* 0x000fd2000bf05300 */
[----:B------:R-:W-:Y:S05]  /*01a0*/  BRA.U UP0, `(.L_x_2) ;  /* 0x0000000100247547 */ /* 0x000fea000b800000 */
[----:B------:R-:W2:Y:S02]  /*01b0*/  LDCU.64 UR4, c[0x0][0xaa8] ;  /* 0x00015500ff0477ac */ /* 0x000ea40008000a00 */
[----:B--2---:R-:W-:-:S04]  /*01c0*/  UISETP.NE.U32.AND UP0, UPT, UR4, URZ, UPT ;  /* 0x000000ff0400728c */ /* 0x004fc8000bf05070 */
[----:B------:R-:W-:-:S09]  /*01d0*/  UISETP.NE.AND.EX UP0, UPT, UR5, URZ, UPT, UP0 ;  /* 0x000000ff0500728c */ /* 0x000fd2000bf05300 */
[----:B------:R-:W-:Y:S05]  /*01e0*/  BRA.U !UP0, `(.L_x_3) ;  /* 0x00000001080c7547 */ /* 0x000fea000b800000 */
[----:B------:R-:W2:Y:S02]  /*01f0*/  LDC.64 R46, c[0x0][0xaa8] ;  /* 0x0002aa00ff2e7b82 */ /* 0x000ea40000000a00 */
[----:B--2---:R2:W5:Y:S01]  /*0200*/  LDG.E R46, desc[UR38][R46.64] ;  /* 0x000000262e2e7981 */ /* 0x004562000c1e1900 */
[----:B------:R-:W-:Y:S05]  /*0210*/  BRA `(.L_x_2) ;  /* 0x0000000000087947 */ /* 0x000fea0003800000 */
.L_x_3:
[----:B------:R-:W2:Y:S02]  /*0220*/  LDCU UR4, c[0x0][0xaa0] ;  /* 0x00015400ff0477ac */ /* 0x000ea40008000800 */
[----:B--2---:R-:W-:Y:S02]  /*0230*/  MOV R46, UR4 ;  /* 0x00000004002e7c02 */ /* 0x004fe40008000f00 */
.L_x_2:
[----:B------:R-:W-:Y:S01]  /*0240*/  IMAD.U32 R0, RZ, RZ, UR8 ;  /* 0x00000008ff007e24 */ /* 0x000fe2000f8e00ff */
[----:B------:R-:W-:Y:S04]  /*0250*/  BSSY.RECONVERGENT B0, `(.L_x_4) ;  /* 0x000000f000007945 */ /* 0x000fe80003800200 */
[C---:B------:R-:W-:Y:S02]  /*0260*/  ISETP.NE.OR P2, PT, R0.reuse, 0x1, !P4 ;  /* 0x000000010000780c */ /* 0x040fe40006745670 */
[----:B------:R-:W-:-:S11]  /*0270*/  ISETP.NE.OR P1, PT, R0, 0x3, !P4 ;  /* 0x000000030000780c */ /* 0x000fd60006725670 */
[----:B------:R-:W-:Y:S05]  /*0280*/  @P2 BRA `(.L_x_5) ;  /* 0x00000000002c2947 */ /* 0x000fea0003800000 */
[----:B------:R-:W3:Y:S02]  /*0290*/  LDCU.64 UR4, c[0x0][0x348] ;  /* 0x00006900ff0477ac */ /* 0x000ee40008000a00 */
[----:B---3--:R-:W-:Y:S02]  /*02a0*/  UIADD3 UR12, UP2, UPT, UR4, 0x80, URZ ;  /* 0x00000080040c7890 */ /* 0x008fe4000ff5e0ff */
[----:B------:R-:W-:Y:S02]  /*02b0*/  UIADD3 UR10, UP1, UPT, UR4, 0x280, URZ ;  /* 0x00000280040a7890 */ /* 0x000fe4000ff3e0ff */
[----:B------:R-:W-:Y:S02]  /*02c0*/  UIADD3 UR4, UP0, UPT, UR4, 0x180, URZ ;  /* 0x0000018004047890 */ /* 0x000fe4000ff1e0ff */
[----:B------:R-:W-:Y:S02]  /*02d0*/  UIADD3.X UR13, UPT, UPT, URZ, UR5, URZ, UP2, !UPT ;  /* 0x00000005ff0d7290 */ /* 0x000fe400097fe4ff */
[----:B------:R-:W-:-:S02]  /*02e0*/  UIADD3.X UR11, UPT, UPT, URZ, UR5, URZ, UP1, !UPT ;  /* 0x00000005ff0b7290 */ /* 0x000fc40008ffe4ff */
[----:B------:R-:W-:-:S05]  /*02f0*/  UIADD3.X UR5, UPT, UPT, URZ, UR5, URZ, UP0, !UPT ;  /* 0x00000005ff057290 */ /* 0x000fca00087fe4ff */
[----:B------:R3:W-:Y:S02]  /*0300*/  UTMACCTL.PF [UR12] ;  /* 0x000000000c0079b9 */ /* 0x0007e40008040000 */
[----:B------:R3:W-:Y:S02]  /*0310*/  UTMACCTL.PF [UR10] ;  /* 0x000000000a0079b9 */ /* 0x0007e40008040000 */
[----:B------:R3:W-:Y:S02]  /*0320*/  UTMACCTL.PF [UR4] ;  /* 0x00000000040079b9 */ /* 0x0007e40008040000 */
[----:B---3--:R-:W-:Y:S01]  /*0330*/  NOP ;  /* 0x0000000000007918 */ /* 0x008fe20000000000 */
.L_x_5:
[----:B------:R-:W-:Y:S05]  /*0340*/  BSYNC.RECONVERGENT B0 ;  /* 0x0000000000007941 */ /* 0x000fea0003800200 */
.L_x_4:
[----:B------:R-:W-:Y:S04]  /*0350*/  BSSY.RECONVERGENT B0, `(.L_x_6) ;  /* 0x000000a000007945 */ /* 0x000fe80003800200 */
[----:B------:R-:W-:Y:S05]  /*0360*/  @P1 BRA `(.L_x_7) ;  /* 0x0000000000201947 */ /* 0x000fea0003800000 */
[----:B------:R-:W3:Y:S02]  /*0370*/  LDCU.64 UR4, c[0x0][0x348] ;  /* 0x00006900ff0477ac */ /* 0x000ee40008000a00 */
[----:B---3--:R-:W-:Y:S02]  /*0380*/  UIADD3 UR10, UP1, UPT, UR4, 0x780, URZ ;  /* 0x00000780040a7890 */ /* 0x008fe4000ff3e0ff */
[----:B------:R-:W-:Y:S02]  /*0390*/  UIADD3 UR4, UP0, UPT, UR4, 0x880, URZ ;  /* 0x0000088004047890 */ /* 0x000fe4000ff1e0ff */
[----:B------:R-:W-:Y:S02]  /*03a0*/  UIADD3.X UR11, UPT, UPT, URZ, UR5, URZ, UP1, !UPT ;  /* 0x00000005ff0b7290 */ /* 0x000fe40008ffe4ff */
[----:B------:R-:W-:-:S07]  /*03b0*/  UIADD3.X UR5, UPT, UPT, URZ, UR5, URZ, UP0, !UPT ;  /* 0x00000005ff057290 */ /* 0x000fce00087fe4ff */
[----:B------:R3:W-:Y:S02]  /*03c0*/  UTMACCTL.PF [UR10] ;  /* 0x000000000a0079b9 */ /* 0x0007e40008040000 */
[----:B------:R3:W-:Y:S02]  /*03d0*/  UTMACCTL.PF [UR4] ;  /* 0x00000000040079b9 */ /* 0x0007e40008040000 */
[----:B---3--:R-:W-:Y:S01]  /*03e0*/  NOP ;  /* 0x0000000000007918 */ /* 0x008fe20000000000 */
.L_x_7:
[----:B------:R-:W-:Y:S05]  /*03f0*/  BSYNC.RECONVERGENT B0 ;  /* 0x0000000000007941 */ /* 0x000fea0003800200 */
.L_x_6:
[----:B------:R-:W3:Y:S01]  /*0400*/  LDCU.64 UR4, c[0x0][0xa88] ;  /* 0x00015100ff0477ac */ /* 0x000ee20008000a00 */
[----:B------:R-:W-:Y:S01]  /*0410*/  ISETP.NE.AND.EX P0, PT, RZ, UR7, PT, P0 ;  /* 0x00000007ff007c0c */ /* 0x000fe2000bf05300 */
[----:B------:R-:W-:Y:S01]  /*0420*/  UPLOP3.LUT UP5, UPT, UPT, UPT, UPT, 0x80, 0x8 ;  /* 0x000000000008789c */ /* 0x000fe20003faf070 */
[----:B---3--:R-:W-:-:S04]  /*0430*/  ISETP.NE.U32.AND P1, PT, RZ, UR4, PT ;  /* 0x00000004ff007c0c */ /* 0x008fc8000bf25070 */
[----:B------:R-:W-:-:S13]  /*0440*/  ISETP.NE.AND.EX P1, PT, RZ, UR5, PT, P1 ;  /* 0x00000005ff007c0c */ /* 0x000fda000bf25310 */
[----:B------:R-:W-:Y:S05]  /*0450*/  @P1 BRA P0, `(.L_x_8) ;  /* 0x0000000000281947 */ /* 0x000fea0000000000 */
[----:B------:R-:W-:Y:S01]  /*0460*/  UISETP.NE.U32.AND UP1, UPT, UR6, URZ, UPT ;  /* 0x000000ff0600728c */ /* 0x000fe2000bf25070 */
[----:B-----5:R-:W-:Y:S01]  /*0470*/  FSETP.NEU.AND P0, PT, R49, RZ, PT ;  /* 0x000000ff3100720b */ /* 0x020fe20003f0d000 */
[----:B------:R-:W-:Y:S02]  /*0480*/  UISETP.NE.U32.AND UP0, UPT, UR4, URZ, UPT ;  /* 0x000000ff0400728c */ /* 0x000fe4000bf05070 */
[----:B------:R-:W-:Y:S02]  /*0490*/  UISETP.NE.AND.EX UP1, UPT, UR7, URZ, UPT, UP1 ;  /* 0x000000ff0700728c */ /* 0x000fe4000bf25310 */
[----:B------:R-:W-:-:S04]  /*04a0*/  UISETP.NE.AND.EX UP0, UPT, UR5, URZ, UPT, UP0 ;  /* 0x000000ff0500728c */ /* 0x000fc8000bf05300 */
[----:B------:R-:W-:-:S04]  /*04b0*/  USEL UR4, URZ, 0xffffffff, UP0 ;  /* 0xffffffffff047887 */ /* 0x000fc80008000000 */
[----:B------:R-:W-:Y:S01]  /*04c0*/  VOTEU.ANY UP0, P0 ;  /* 0x0000000000ff7886 */ /* 0x000fe20000000100 */
[----:B------:R-:W-:-:S04]  /*04d0*/  @!UP1 USEL UR4, URZ, 0xffffffff, UP0 ;  /* 0xffffffffff049887 */ /* 0x000fc80008000000 */
[----:B------:R-:W-:-:S04]  /*04e0*/  ULOP3.LUT UR4, UR4, 0x1, URZ, 0xc0, !UPT ;  /* 0x0000000104047892 */ /* 0x000fc8000f8ec0ff */
[----:B------:R-:W-:-:S11]  /*04f0*/  UISETP.NE.U32.AND UP5, UPT, UR4, 0x1, UPT ;  /* 0x000000010400788c */ /* 0x000fd6000bfa5070 */
.L_x_8:
[----:B-1----:R-:W1:Y:S01]  /*0500*/  SHFL.IDX PT, R2, R98, RZ, 0x1f ;  /* 0x00001fff62027589 */ /* 0x002e6200000e0000 */
[----:B------:R-:W-:Y:S01]  /*0510*/  UISETP.EQ.AND UP0, UPT, UR8, 0x3, UP5 ;  /* 0x000000030800788c */ /* 0x000fe2000af02270 */
[----:B-1----:R-:W-:-:S13]  /*0520*/  ISETP.NE.AND P0, PT, R2, RZ, PT ;  /* 0x000000ff0200720c */ /* 0x002fda0003f05270 */
[----:B------:R-:W-:Y:S05]  /*0530*/  @P0 BRA `(.L_x_9) ;  /* 0x0000000000500947 */ /* 0x000fea0003800000 */
[----:B------:R-:W1:Y:S01]  /*0540*/  S2UR UR6, SR_CgaCtaId ;  /* 0x00000000000679c3 */ /* 0x000e620000008800 */
[----:B------:R-:W-:Y:S01]  /*0550*/  UMOV UR7, 0x400 ;  /* 0x0000040000077882 */ /* 0x000fe20000000000 */
[----:B------:R-:W-:Y:S01]  /*0560*/  UMOV UR5, 0x1 ;  /* 0x0000000100057882 */ /* 0x000fe20000000000 */
[----:B------:R-:W-:Y:S01]  /*0570*/  UMOV UR4, 0x2 ;  /* 0x0000000200047882 */ /* 0x000fe20000000000 */
[----:B------:R-:W-:-:S04]  /*0580*/  UIADD3 UR10, UPT, UPT, -UR5, 0x100000, URZ ;  /* 0x00100000050a7890 */ /* 0x000fc8000fffe1ff */
[----:B------:R-:W-:Y:S02]  /*0590*/  USHF.L.U32 UR11, UR10, 0xb, URZ ;  /* 0x0000000b0a0b7899 */ /* 0x000fe400080006ff */
[----:B------:R-:W-:Y:S02]  /*05a0*/  USHF.L.U32 UR10, UR10, 0x1, URZ ;  /* 0x000000010a0a7899 */ /* 0x000fe400080006ff */
[----:B------:R-:W-:-:S04]  /*05b0*/  UIADD3 UR4, UPT, UPT, -UR4, 0x100000, URZ ;  /* 0x0010000004047890 */ /* 0x000fc8000fffe1ff */
[----:B------:R-:W-:Y:S02]  /*05c0*/  USHF.L.U32 UR5, UR4, 0xb, URZ ;  /* 0x0000000b04057899 */ /* 0x000fe400080006ff */
[----:B------:R-:W-:Y:S01]  /*05d0*/  USHF.L.U32 UR4, UR4, 0x1, URZ ;  /* 0x0000000104047899 */ /* 0x000fe200080006ff */
[----:B------:R-:W-:Y:S01]  /*05e0*/  ELECT P0, URZ, PT ;  /* 0x0000000000ff782f */ /* 0x000fe20003800000 */
[----:B-1----:R-:W-:Y:S01]  /*05f0*/  ULEA UR6, UR6, UR7, 0x18 ;  /* 0x0000000706067291 */ /* 0x002fe2000f8ec0ff */
[----:B------:R-:W1:Y:S11]  /*0600*/  FENCE.VIEW.ASYNC.S ;  /* 0x00000000000073c6 */ /* 0x000e760000000000 */
[----:B-1----:R1:W3:Y:S01]  /*0610*/  SYNCS.EXCH.64 URZ, [UR6], UR10 ;  /* 0x0000000a06ff75b2 */ /* 0x0022e20008000100 */
[----:B------:R1:W4:Y:S01]  /*0620*/  SYNCS.EXCH.64 URZ, [UR6+0x18], UR4 ;  /* 0x0000180406ff75b2 */ /* 0x0003220008000100 */
[----:B------:R1:W1:Y:S01]  /*0630*/  SYNCS.EXCH.64 URZ, [UR6+0x8], UR10 ;  /* 0x0000080a06ff75b2 */ /* 0x0002620008000100 */
[----:B------:R1:W1:Y:S01]  /*0640*/  SYNCS.EXCH.64 URZ, [UR6+0x20], UR4 ;  /* 0x0000200406ff75b2 */ /* 0x0002620008000100 */
[----:B------:R1:W1:Y:S01]  /*0650*/  SYNCS.EXCH.64 URZ, [UR6+0x10], UR10 ;  /* 0x0000100a06ff75b2 */ /* 0x0002620008000100 */
[----:B------:R1:W1:Y:S01]  /*0660*/  SYNCS.EXCH.64 URZ, [UR6+0x28], UR4 ;  /* 0x0000280406ff75b2 */ /* 0x0002620008000100 */
[----:B------:R-:W-:Y:S01]  /*0670*/  NOP ;  /* 0x0000000000007918 */ /* 0x000fe20000000000 */
.L_x_9:
[----:B------:R-:W2:Y:S01]  /*0680*/  SHFL.IDX PT, R2, R98, RZ, 0x1f ;  /* 0x00001fff62027589 */ /* 0x000ea200000e0000 */
[----:B------:R-:W-:Y:S01]  /*0690*/  NOP ;  /* 0x0000000000007918 */ /* 0x000fe20000000000 */
[----:B--2---:R-:W-:-:S13]  /*06a0*/  ISETP.NE.AND P0, PT, R2, 0x1, PT ;  /* 0x000000010200780c */ /* 0x004fda0003f05270 */
[----:B------:R-:W-:Y:S05]  /*06b0*/  @P0 BRA `(.L_x_10) ;  /* 0x0000000000580947 */ /* 0x000fea0003800000 */
[----:B-1----:R-:W1:Y:S01]  /*06c0*/  S2UR UR6, SR_CgaCtaId ;  /* 0x00000000000679c3 */ /* 0x002e620000008800 */
        /* <DEDUP_REMOVED lines=12> */
[----:B-1----:R2:W1:Y:S01]  /*0790*/  SYNCS.EXCH.64 URZ, [UR6+0x30], UR10 ;  /* 0x0000300a06ff75b2 */ /* 0x0024620008000100 */
[----:B------:R2:W1:Y:S01]  /*07a0*/  SYNCS.EXCH.64 URZ, [UR6+0x50], UR4 ;  /* 0x0000500406ff75b2 */ /* 0x0004620008000100 */
[----:B------:R2:W1:Y:S01]  /*07b0*/  SYNCS.EXCH.64 URZ, [UR6+0x38], UR10 ;  /* 0x0000380a06ff75b2 */ /* 0x0004620008000100 */
[----:B------:R2:W1:Y:S01]  /*07c0*/  SYNCS.EXCH.64 URZ, [UR6+0x58], UR4 ;  /* 0x0000580406ff75b2 */ /* 0x0004620008000100 */
[----:B------:R2:W1:Y:S01]  /*07d0*/  SYNCS.EXCH.64 URZ, [UR6+0x40], UR10 ;  /* 0x0000400a06ff75b2 */ /* 0x0004620008000100 */
[----:B------:R2:W1:Y:S01]  /*07e0*/  SYNCS.EXCH.64 URZ, [UR6+0x60], UR4 ;  /* 0x0000600406ff75b2 */ /* 0x0004620008000100 */
[----:B------:R2:W1:Y:S01]  /*07f0*/  SYNCS.EXCH.64 URZ, [UR6+0x48], UR10 ;  /* 0x0000480a06ff75b2 */ /* 0x0004620008000100 */
[----:B------:R2:W1:Y:S02]  /*0800*/  SYNCS.EXCH.64 URZ, [UR6+0x68], UR4 ;  /* 0x0000680406ff75b2 */ /* 0x0004640008000100 */
[----:B--2---:R-:W-:Y:S01]  /*0810*/  NOP ;  /* 0x0000000000007918 */ /* 0x004fe20000000000 */
.L_x_10:
[----:B------:R-:W2:Y:S01]  /*0820*/  SHFL.IDX PT, R2, R98, RZ, 0x1f ;  /* 0x00001fff62027589 */ /* 0x000ea200000e0000 */
[----:B------:R-:W-:Y:S01]  /*0830*/  NOP ;  /* 0x0000000000007918 */ /* 0x000fe20000000000 */
[----:B--2---:R-:W-:-:S13]  /*0840*/  ISETP.NE.AND P0, PT, R2, 0x3, PT ;  /* 0x000000030200780c */ /* 0x004fda0003f05270 */
[----:B------:R-:W-:Y:S05]  /*0850*/  @P0 BRA `(.L_x_11) ;  /* 0x0000000000300947 */ /* 0x000fea0003800000 */
[----:B-1----:R-:W1:Y:S01]  /*0860*/  S2UR UR5, SR_CgaCtaId ;  /* 0x00000000000579c3 */ /* 0x002e620000008800 */
[----:B------:R-:W-:Y:S01]  /*0870*/  UMOV UR6, 0x400 ;  /* 0x0000040000067882 */ /* 0x000fe20000000000 */
[----:B------:R-:W-:Y:S01]  /*0880*/  UMOV UR4, 0x20 ;  /* 0x0000002000047882 */ /* 0x000fe20000000000 */
[----:B------:R-:W-:Y:S01]  /*0890*/  ELECT P0, URZ, PT ;  /* 0x0000000000ff782f */ /* 0x000fe20003800000 */
[----:B-1----:R-:W-:Y:S02]  /*08a0*/  ULEA UR5, UR5, UR6, 0x18 ;  /* 0x0000000605057291 */ /* 0x002fe4000f8ec0ff */
[----:B------:R-:W-:-:S04]  /*08b0*/  UIADD3 UR6, UPT, UPT, -UR4, 0x100000, URZ ;  /* 0x0010000004067890 */ /* 0x000fc8000fffe1ff */
[----:B------:R-:W-:Y:S02]  /*08c0*/  USHF.L.U32 UR7, UR6, 0xb, URZ ;  /* 0x0000000b06077899 */ /* 0x000fe400080006ff */
[----:B------:R-:W-:Y:S01]  /*08d0*/  USHF.L.U32 UR6, UR6, 0x1, URZ ;  /* 0x0000000106067899 */ /* 0x000fe200080006ff */
[----:B------:R-:W1:Y:S11]  /*08e0*/  FENCE.VIEW.ASYNC.S ;  /* 0x00000000000073c6 */ /* 0x000e760000000000 */
[----:B-1----:R2:W1:Y:S01]  /*08f0*/  SYNCS.EXCH.64 URZ, [UR5+0x70], UR6 ;  /* 0x0000700605ff75b2 */ /* 0x0024620008000100 */
[----:B------:R2:W1:Y:S02]  /*0900*/  SYNCS.EXCH.64 URZ, [UR5+0x78], UR6 ;  /* 0x0000780605ff75b2 */ /* 0x0004640008000100 */
[----:B--2---:R-:W-:Y:S01]  /*0910*/  NOP ;  /* 0x0000000000007918 */ /* 0x004fe20000000000 */
.L_x_11:
[----:B------:R-:W2:Y:S01]  /*0920*/  SHFL.IDX PT, R2, R98, RZ, 0x1f ;  /* 0x00001fff62027589 */ /* 0x000ea200000e0000 */
[----:B------:R-:W-:Y:S01]  /*0930*/  NOP ;  /* 0x0000000000007918 */ /* 0x000fe20000000000 */
[----:B--2---:R-:W-:-:S13]  /*0940*/  ISETP.NE.AND P0, PT, R2, 0x4, PT ;  /* 0x000000040200780c */ /* 0x004fda0003f05270 */
[----:B------:R-:W-:Y:S05]  /*0950*/  @P0 BRA `(.L_x_12) ;  /* 0x00000000004c0947 */ /* 0x000fea0003800000 */
[----:B-1----:R-:W1:Y:S01]  /*0960*/  S2UR UR5, SR_CgaCtaId ;  /* 0x00000000000579c3 */ /* 0x002e620000008800 */
[----:B------:R-:W-:Y:S01]  /*0970*/  UMOV UR7, 0x1e0 ;  /* 0x000001e000077882 */ /* 0x000fe20000000000 */
[----:B------:R-:W-:Y:S01]  /*0980*/  UMOV UR6, 0x400 ;  /* 0x0000040000067882 */ /* 0x000fe20000000000 */
[----:B------:R-:W-:Y:S01]  /*0990*/  USEL UR7, UR7, 0x1a0, UP5 ;  /* 0x000001a007077887 */ /* 0x000fe2000a800000 */
[----:B------:R-:W-:Y:S01]  /*09a0*/  UMOV UR4, 0x1 ;  /* 0x0000000100047882 */ /* 0x000fe20000000000 */
[----:B------:R-:W-:Y:S01]  /*09b0*/  ELECT P0, URZ, PT ;  /* 0x0000000000ff782f */ /* 0x000fe20003800000 */
[----:B------:R-:W-:-:S04]  /*09c0*/  UIADD3 UR10, UPT, UPT, -UR4, 0x100000, URZ ;  /* 0x00100000040a7890 */ /* 0x000fc8000fffe1ff */
[----:B------:R-:W-:Y:S02]  /*09d0*/  USHF.L.U32 UR11, UR10, 0xb, URZ ;  /* 0x0000000b0a0b7899 */ /* 0x000fe400080006ff */
[----:B------:R-:W-:Y:S02]  /*09e0*/  USHF.L.U32 UR10, UR10, 0x1, URZ ;  /* 0x000000010a0a7899 */ /* 0x000fe400080006ff */
[----:B-1----:R-:W-:Y:S02]  /*09f0*/  ULEA UR5, UR5, UR6, 0x18 ;  /* 0x0000000605057291 */ /* 0x002fe4000f8ec0ff */
[----:B------:R-:W-:-:S04]  /*0a00*/  UIADD3 UR6, UPT, UPT, -UR7, 0x100000, URZ ;  /* 0x0010000007067890 */ /* 0x000fc8000fffe1ff */
[----:B------:R-:W-:Y:S02]  /*0a10*/  USHF.L.U32 UR7, UR6, 0xb, URZ ;  /* 0x0000000b06077899 */ /* 0x000fe400080006ff */
[----:B------:R-:W-:Y:S01]  /*0a20*/  USHF.L.U32 UR6, UR6, 0x1, URZ ;  /* 0x0000000106067899 */ /* 0x000fe200080006ff */
[----:B------:R-:W1:Y:S03]  /*0a30*/  FENCE.VIEW.ASYNC.S ;  /* 0x00000000000073c6 */ /* 0x000e660000000000 */
[----:B-1----:R2:W1:Y:S08]  /*0a40*/  SYNCS.EXCH.64 URZ, [UR5+0x80], UR10 ;  /* 0x0000800a05ff75b2 */ /* 0x0024700008000100 */
[----:B------:R2:W1:Y:S01]  /*0a50*/  SYNCS.EXCH.64 URZ, [UR5+0x90], UR6 ;  /* 0x0000900605ff75b2 */ /* 0x0004620008000100 */
[----:B------:R2:W1:Y:S01]  /*0a60*/  SYNCS.EXCH.64 URZ, [UR5+0x88], UR10 ;  /* 0x0000880a05ff75b2 */ /* 0x0004620008000100 */
[----:B------:R2:W1:Y:S02]  /*0a70*/  SYNCS.EXCH.64 URZ, [UR5+0x98], UR6 ;  /* 0x0000980605ff75b2 */ /* 0x0004640008000100 */
[----:B--2---:R-:W-:Y:S01]  /*0a80*/  NOP ;  /* 0x0000000000007918 */ /* 0x004fe20000000000 */
.L_x_12:
        /* <DEDUP_REMOVED lines=20> */
[----:B------:R2:W1:Y:S02]  /*0bd0*/  SYNCS.EXCH.64 URZ, [UR6+0xb8], UR4 ;  /* 0x0000b80406ff75b2 */ /* 0x0004640008000100 */
[----:B--2---:R-:W-:Y:S01]  /*0be0*/  NOP ;  /* 0x0000000000007918 */ /* 0x004fe20000000000 */
.L_x_13:
        /* <DEDUP_REMOVED lines=14> */
[----:B------:R2:W1:Y:S01]  /*0cd0*/  SYNCS.EXCH.64 URZ, [UR5+0xd0], UR6 ;  /* 0x0000d00605ff75b2 */ /* 0x0004620008000100 */
[----:B------:R2:W1:Y:S01]  /*0ce0*/  SYNCS.EXCH.64 URZ, [UR5+0xc8], UR6 ;  /* 0x0000c80605ff75b2 */ /* 0x0004620008000100 */
[----:B------:R2:W1:Y:S02]  /*0cf0*/  SYNCS.EXCH.64 URZ, [UR5+0xd8], UR6 ;  /* 0x0000d80605ff75b2 */ /* 0x0004640008000100 */
[----:B--2---:R-:W-:Y:S01]  /*0d00*/  NOP ;  /* 0x0000000000007918 */ /* 0x004fe20000000000 */
.L_x_14:
[----:B-1----:R-:W1:Y:S01]  /*0d10*/  LDCU UR4, c[0x0][0x36c] ;  /* 0x00006d80ff0477ac */ /* 0x002e620008000800 */
[----:B------:R-:W-:Y:S01]  /*0d20*/  ISETP.NE.OR P4, PT, R0, 0x2, !P4 ;  /* 0x000000020000780c */ /* 0x000fe20006785670 */
[----:B------:R-:W-:Y:S01]  /*0d30*/  NOP ;  /* 0x0000000000007918 */ /* 0x000fe20000000000 */
[----:B------:R-:W-:Y:S01]  /*0d40*/  LOP3.LUT R3, R107, 0x1f, RZ, 0xc0, !PT ;  /* 0x0000001f6b037812 */ /* 0x000fe200078ec0ff */
[----:B------:R-:W-:Y:S02]  /*0d50*/  UISETP.NE.AND UP4, UPT, UR8, URZ, UPT ;  /* 0x000000ff0800728c */ /* 0x000fe4000bf85270 */
[----:B-1----:R-:W-:-:S09]  /*0d60*/  UISETP.EQ.U32.AND UP1, UPT, UR4, 0x1, UPT ;  /* 0x000000010400788c */ /* 0x002fd2000bf22070 */
[----:B------:R-:W-:Y:S05]  /*0d70*/  BRA.U !UP1, `(.L_x_15) ;  /* 0x0000000109087547 */ /* 0x000fea000b800000 */
[----:B---34-:R-:W-:Y:S01]  /*0d80*/  UCGABAR_ARV ;  /* 0x00000000000079c7 */ /* 0x018fe20008000000 */
[----:B------:R-:W-:Y:S05]  /*0d90*/  BRA `(.L_x_16) ;  /* 0x0000000000047947 */ /* 0x000fea0003800000 */
.L_x_15:
[----:B---34-:R-:W-:Y:S01]  /*0da0*/  NOP ;  /* 0x0000000000007918 */ /* 0x018fe20000000000 */
.L_x_16:
[----:B------:R-:W1:Y:S01]  /*0db0*/  S2UR UR5, SR_CTAID.Y ;  /* 0x00000000000579c3 */ /* 0x000e620000002600 */
[----:B------:R-:W-:-:S05]  /*0dc0*/  CS2R.32 R92, SR_CgaSize ;  /* 0x00000000005c7805 */ /* 0x000fca0000008a00 */
[----:B------:R-:W-:-:S05]  /*0dd0*/  IMAD R92, R92, -0xa0, RZ ;  /* 0xffffff605c5c7824 */ /* 0x000fca00078e02ff */
[----:B------:R-:W-:-:S14]  /*0de0*/  R2UR UR4, R92 ;  /* 0x000000005c0472ca */ /* 0x000fdc00000e0000 */
[----:B------:R-:W2:Y:S01]  /*0df0*/  LDCU UR4, c[0x0][UR4+0x2b4] ;  /* 0x00005680040477ac */ /* 0x000ea20008000800 */
[----:B------:R-:W-:-:S05]  /*0e00*/  CS2R.32 R92, SR_CgaSize ;  /* 0x00000000005c7805 */ /* 0x000fca0000008a00 */
[----:B------:R-:W-:-:S05]  /*0e10*/  IMAD R92, R92, -0xa0, RZ ;  /* 0xffffff605c5c7824 */ /* 0x000fca00078e02ff */
[----:B------:R-:W-:-:S14]  /*0e20*/  R2UR UR6, R92 ;  /* 0x000000005c0672ca */ /* 0x000fdc00000e0000 */
[----:B------:R-:W3:Y:S01]  /*0e30*/  LDCU UR6, c[0x0][UR6+0x2b0] ;  /* 0x00005600060677ac */ /* 0x000ee20008000800 */
[----:B------:R-:W4:Y:S01]  /*0e40*/  S2UR UR11, SR_CTAID.X ;  /* 0x00000000000b79c3 */ /* 0x000f220000002500 */
[----:B------:R-:W-:Y:S01]  /*0e50*/  UISETP.NE.AND UP2, UPT, UR8, 0x2, UPT ;  /* 0x000000020800788c */ /* 0x000fe2000bf45270 */
[----:B------:R-:W-:-:S05]  /*0e60*/  CS2R.32 R0, SR_CgaSize ;  /* 0x0000000000007805 */ /* 0x000fca0000008a00 */
[----:B------:R-:W-:-:S06]  /*0e70*/  IMAD R0, R0, -0xa0, RZ ;  /* 0xffffff6000007824 */ /* 0x000fcc00078e02ff */
[----:B------:R-:W3:Y:S01]  /*0e80*/  LDC R0, c[0x0][R0+0x2a4] ;  /* 0x0000a90000007b82 */ /* 0x000ee20000000800 */
[----:B-1----:R-:W-:-:S07]  /*0e90*/  I2FP.F32.U32 R4, UR5 ;  /* 0x0000000500047c45 */ /* 0x002fce0008201000 */
[----:B------:R-:W1:Y:S01]  /*0ea0*/  LDC R12, c[0x0][0xd24] ;  /* 0x00034900ff0c7b82 */ /* 0x000e620000000800 */
[----:B------:R-:W-:Y:S01]  /*0eb0*/  MOV R20, UR5 ;  /* 0x0000000500147c02 */ /* 0x000fe20008000f00 */
[----:B--2---:R-:W-:Y:S01]  /*0ec0*/  FMUL R4, R4, UR4 ;  /* 0x0000000404047c20 */ /* 0x004fe20008400000 */
[----:B------:R-:W2:Y:S01]  /*0ed0*/  LDCU UR4, c[0x0][0xd30] ;  /* 0x0001a600ff0477ac */ /* 0x000ea20008000800 */
[----:B----4-:R-:W-:Y:S02]  /*0ee0*/  I2FP.F32.U32 R6, UR11 ;  /* 0x0000000b00067c45 */ /* 0x010fe40008201000 */
[----:B------:R-:W-:-:S05]  /*0ef0*/  CS2R.32 R5, SR_CgaSize ;  /* 0x0000000000057805 */ /* 0x000fca0000008a00 */
[----:B------:R-:W-:-:S06]  /*0f00*/  IMAD R5, R5, -0xa0, RZ ;  /* 0xffffff6005057824 */ /* 0x000fcc00078e02ff */
[----:B------:R-:W4:Y:S01]  /*0f10*/  LDC R5, c[0x0][R5+0x2a0] ;  /* 0x0000a80005057b82 */ /* 0x000f220000000800 */
[----:B------:R-:W2:Y:S01]  /*0f20*/  F2I.U32.TRUNC.NTZ R81, R4 ;  /* 0x0000000400517305 */ /* 0x000ea2000020f000 */
[----:B---3--:R-:W-:-:S06]  /*0f30*/  FMUL R6, R6, UR6 ;  /* 0x0000000606067c20 */ /* 0x008fcc0008400000 */
[----:B------:R-:W3:Y:S01]  /*0f40*/  LDC R2, c[0x0][0xd24] ;  /* 0x00034900ff027b82 */ /* 0x000ee20000000800 */
[----:B------:R-:W1:Y:S01]  /*0f50*/  F2I.U32.TRUNC.NTZ R92, R6 ;  /* 0x00000006005c7305 */ /* 0x000e62000020f000 */
[----:B--2---:R-:W-:-:S06]  /*0f60*/  UISETP.NE.AND UP3, UPT, UR4, 0x1, UPT ;  /* 0x000000010400788c */ /* 0x004fcc000bf65270 */
[----:B------:R-:W2:Y:S01]  /*0f70*/  S2UR UR36, SR_CTAID.Z ;  /* 0x00000000002479c3 */ /* 0x000ea20000002700 */
[----:B------:R-:W-:Y:S02]  /*0f80*/  IADD3 R81, PT, PT, -R81, RZ, RZ ;  /* 0x000000ff51517210 */ /* 0x000fe40007ffe1ff */
[----:B-1----:R-:W-:-:S03]  /*0f90*/  ISETP.GE.AND P0, PT, R12, 0x1, PT ;  /* 0x000000010c00780c */ /* 0x002fc60003f06270 */
[----:B------:R-:W-:Y:S01]  /*0fa0*/  IMAD R81, R0, R81, UR5 ;  /* 0x0000000500517e24 */ /* 0x000fe2000f8e0251 */
[----:B------:R-:W-:Y:S02]  /*0fb0*/  PRMT R0, RZ, 0x7610, R0 ;  /* 0x00007610ff007816 */ /* 0x000fe40000000000 */
[----:B------:R-:W-:-:S05]  /*0fc0*/  IADD3 R92, PT, PT, -R92, RZ, RZ ;  /* 0x000000ff5c5c7210 */ /* 0x000fca0007ffe1ff */
[----:B----4-:R-:W-:Y:S01]  /*0fd0*/  IMAD R92, R5, R92, UR11 ;  /* 0x0000000b055c7e24 */ /* 0x010fe2000f8e025c */
[----:B--2---:R-:W-:Y:S06]  /*0fe0*/  BRA.U UP4, `(.L_x_17) ;  /* 0x0000000104207547 */ /* 0x004fec000b800000 */
[C---:B------:R-:W-:Y:S02]  /*0ff0*/  ISETP.NE.AND P2, PT, R81.reuse, 0x1, PT ;  /* 0x000000015100780c */ /* 0x040fe40003f45270 */
[----:B------:R-:W-:Y:S02]  /*1000*/  ISETP.NE.AND P1, PT, R81, RZ, PT ;  /* 0x000000ff5100720c */ /* 0x000fe40003f25270 */
[C---:B------:R-:W-:Y:S02]  /*1010*/  ISETP.NE.AND P3, PT, R92.reuse, RZ, PT ;  /* 0x000000ff5c00720c */ /* 0x040fe40003f65270 */
[----:B------:R-:W-:Y:S02]  /*1020*/  SEL R0, RZ, 0x2, P2 ;  /* 0x00000002ff007807 */ /* 0x000fe40001000000 */
[----:B------:R-:W-:Y:S02]  /*1030*/  ISETP.EQ.OR P1, PT, R92, RZ, !P1 ;  /* 0x000000ff5c00720c */ /* 0x000fe40004f22670 */
[----:B------:R-:W-:-:S02]  /*1040*/  SEL R0, R0, 0x2, P3 ;  /* 0x0000000200007807 */ /* 0x000fc40001800000 */
[----:B------:R-:W-:-:S05]  /*1050*/  SEL R5, RZ, 0x1, !P1 ;  /* 0x00000001ff057807 */ /* 0x000fca0004800000 */
[----:B------:R-:W-:Y:S02]  /*1060*/  IMAD.IADD R0, R5, 0x1, R0 ;  /* 0x0000000105007824 */ /* 0x000fe400078e0200 */
.L_x_17:
[----:B------:R-:W-:Y:S05]  /*1070*/  @!P0 BRA `(.L_x_18) ;  /* 0x0000000000c08947 */ /* 0x000fea0003800000 */
[----:B------:R-:W1:Y:S01]  /*1080*/  LDC.64 R6, c[0x0][0xd18] ;  /* 0x00034600ff067b82 */ /* 0x000e620000000a00 */
[----:B------:R-:W-:-:S07]  /*1090*/  ISETP.NE.AND P0, PT, R12, 0x1, PT ;  /* 0x000000010c00780c */ /* 0x000fce0003f05270 */
[----:B------:R-:W2:Y:S08]  /*10a0*/  LDC R11, c[0x0][0xd0c] ;  /* 0x00034300ff0b7b82 */ /* 0x000eb00000000800 */
[----:B------:R-:W4:Y:S08]  /*10b0*/  LDC R15, c[0x0][0x370] ;  /* 0x0000dc00ff0f7b82 */ /* 0x000f300000000800 */
[----:B------:R-:W3:Y:S01]  /*10c0*/  LDC R13, c[0x0][0x374] ;  /* 0x0000dd00ff0d7b82 */ /* 0x000ee20000000800 */
[----:B-1----:R-:W-:-:S07]  /*10d0*/  ISETP.NE.AND P1, PT, R6, 0x1, PT ;  /* 0x000000010600780c */ /* 0x002fce0003f25270 */
[----:B------:R-:W4:Y:S01]  /*10e0*/  LDC.64 R8, c[0x0][0xd10] ;  /* 0x00034400ff087b82 */ /* 0x000f220000000a00 */
[----:B--2---:R-:W-:-:S07]  /*10f0*/  ISETP.NE.AND P2, PT, R11, 0x1, PT ;  /* 0x000000010b00780c */ /* 0x004fce0003f45270 */
[----:B------:R-:W1:Y:S08]  /*1100*/  LDC R10, c[0x0][0xd20] ;  /* 0x00034800ff0a7b82 */ /* 0x000e700000000800 */
[----:B------:R-:W2:Y:S01]  /*1110*/  LDC.64 R4, c[0x0][0xd28] ;  /* 0x00034a00ff047b82 */ /* 0x000ea20000000a00 */
[----:B---3--:R-:W-:-:S04]  /*1120*/  IMAD.HI.U32 R17, R13, R7, RZ ;  /* 0x000000070d117227 */ /* 0x008fc800078e00ff */
[----:B------:R-:W-:-:S04]  /*1130*/  IMAD.HI.U32 R7, R20, R7, RZ ;  /* 0x0000000714077227 */ /* 0x000fc800078e00ff */
[----:B----4-:R-:W-:-:S04]  /*1140*/  IMAD.HI.U32 R14, R15, R8, RZ ;  /* 0x000000080f0e7227 */ /* 0x010fc800078e00ff */
[----:B------:R-:W-:Y:S01]  /*1150*/  IMAD.HI.U32 R8, R8, UR11, RZ ;  /* 0x0000000b08087c27 */ /* 0x000fe2000f8e00ff */
[-C--:B------:R-:W-:Y:S02]  /*1160*/  @P2 SHF.R.U32.HI R15, RZ, R9.reuse, R14 ;  /* 0x00000009ff0f2219 */ /* 0x080fe4000001160e */
[-C--:B-1----:R-:W-:Y:S02]  /*1170*/  @P1 SHF.R.U32.HI R13, RZ, R10.reuse, R17 ;  /* 0x0000000aff0d1219 */ /* 0x082fe40000011611 */
[----:B------:R-:W-:Y:S01]  /*1180*/  SHF.R.U32.HI R8, RZ, R9, R8 ;  /* 0x00000009ff087219 */ /* 0x000fe20000011608 */
[----:B------:R-:W-:Y:S01]  /*1190*/  IMAD.U32 R9, RZ, RZ, UR11 ;  /* 0x0000000bff097e24 */ /* 0x000fe2000f8e00ff */
[----:B------:R-:W-:Y:S01]  /*11a0*/  SHF.R.U32.HI R7, RZ, R10, R7 ;  /* 0x0000000aff077219 */ /* 0x000fe20000011607 */
[----:B--2---:R-:W-:-:S03]  /*11b0*/  IMAD.HI.U32 R14, R13, R4, RZ ;  /* 0x000000040d0e7227 */ /* 0x004fc600078e00ff */
[----:B------:R-:W-:Y:S02]  /*11c0*/  SEL R7, R20, R7, !P1 ;  /* 0x0000000714077207 */ /* 0x000fe40004800000 */
[----:B------:R-:W-:Y:S01]  /*11d0*/  SEL R9, R9, R8, !P2 ;  /* 0x0000000809097207 */ /* 0x000fe20005000000 */
[----:B------:R-:W-:Y:S01]  /*11e0*/  IMAD.HI.U32 R16, R15, R4, RZ ;  /* 0x000000040f107227 */ /* 0x000fe200078e00ff */
[----:B------:R-:W-:-:S04]  /*11f0*/  @P0 SHF.R.U32.HI R13, RZ, R5, R14 ;  /* 0x00000005ff0d0219 */ /* 0x000fc8000001160e */
[----:B------:R-:W-:Y:S01]  /*1200*/  @P0 SHF.R.U32.HI R15, RZ, R5, R16 ;  /* 0x00000005ff0f0219 */ /* 0x000fe20000011610 */
[----:B------:R-:W-:-:S04]  /*1210*/  IMAD R13, R13, R12, RZ ;  /* 0x0000000c0d0d7224 */ /* 0x000fc800078e02ff */
[----:B------:R-:W-:Y:S01]  /*1220*/  IMAD R8, R15, R12, RZ ;  /* 0x0000000c0f087224 */ /* 0x000fe200078e02ff */
[----:B------:R-:W-:-:S04]  /*1230*/  ISETP.GE.AND P1, PT, R7, R13, PT ;  /* 0x0000000d0700720c */ /* 0x000fc80003f26270 */
[----:B------:R-:W-:Y:S01]  /*1240*/  ISETP.GE.OR P1, PT, R9, R8, P1 ;  /* 0x000000080900720c */ /* 0x000fe20000f26670 */
[----:B------:R-:W-:-:S05]  /*1250*/  IMAD.HI.U32 R8, R7, R4, RZ ;  /* 0x0000000407087227 */ /* 0x000fca00078e00ff */
[----:B------:R-:W-:-:S04]  /*1260*/  SHF.R.U32.HI R8, RZ, R5, R8 ;  /* 0x00000005ff087219 */ /* 0x000fc80000011608 */
[----:B------:R-:W-:-:S03]  /*1270*/  SEL R8, R7, R8, !P0 ;  /* 0x0000000807087207 */ /* 0x000fc60004000000 */
[----:B------:R-:W-:-:S04]  /*1280*/  @!P1 IMAD.HI.U32 R10, R9, R4, RZ ;  /* 0x00000004090a9227 */ /* 0x000fc800078e00ff */
[----:B------:R-:W-:Y:S01]  /*1290*/  IMAD.MOV R4, RZ, RZ, -R8 ;  /* 0x000000ffff047224 */ /* 0x000fe200078e0a08 */
[----:B------:R-:W-:-:S03]  /*12a0*/  @!P1 SHF.R.U32.HI R10, RZ, R5, R10 ;  /* 0x00000005ff0a9219 */ /* 0x000fc6000001160a */
[----:B------:R-:W-:Y:S01]  /*12b0*/  IMAD R4, R12, R4, R7 ;  /* 0x000000040c047224 */ /* 0x000fe200078e0207 */
[----:B------:R-:W-:-:S04]  /*12c0*/  @!P1 SEL R5, R9, R10, !P0 ;  /* 0x0000000a09059207 */ /* 0x000fc80004000000 */
[----:B------:R-:W-:Y:S01]  /*12d0*/  @!P1 IADD3 R8, PT, PT, R8, -R5, RZ ;  /* 0x8000000508089210 */ /* 0x000fe20007ffe0ff */
[----:B------:R-:W-:Y:S01]  /*12e0*/  @!P1 IMAD R15, R4, R15, R5 ;  /* 0x0000000f040f9224 */ /* 0x000fe200078e0205 */
[----:B------:R-:W-:Y:S01]  /*12f0*/  IADD3 R5, PT, PT, -R7, RZ, RZ ;  /* 0x000000ff07057210 */ /* 0x000fe20007ffe1ff */
[--C-:B------:R-:W-:Y:S02]  /*1300*/  IMAD.MOV R4, RZ, RZ, -R9.reuse ;  /* 0x000000ffff047224 */ /* 0x100fe400078e0a09 */
[----:B------:R-:W-:Y:S01]  /*1310*/  @!P1 IMAD R7, R8, R12, R9 ;  /* 0x0000000c08079224 */ /* 0x000fe200078e0209 */
[----:B------:R-:W-:Y:S01]  /*1320*/  @!P1 MOV R9, R15 ;  /* 0x0000000f00099202 */ /* 0x000fe20000000f00 */
[----:B------:R-:W-:Y:S02]  /*1330*/  IMAD R4, R11, R4, UR11 ;  /* 0x0000000b0b047e24 */ /* 0x000fe4000f8e0204 */
[----:B------:R-:W-:Y:S02]  /*1340*/  IMAD R5, R6, R5, R20 ;  /* 0x0000000506057224 */ /* 0x000fe400078e0214 */
[----:B------:R-:W-:-:S02]  /*1350*/  IMAD R4, R9, R11, R4 ;  /* 0x0000000b09047224 */ /* 0x000fc400078e0204 */
[----:B------:R-:W-:-:S03]  /*1360*/  IMAD R20, R7, R6, R5 ;  /* 0x0000000607147224 */ /* 0x000fc600078e0205 */
[----:B------:R-:W-:-:S15]  /*1370*/  R2UR UR11, R4 ;  /* 0x00000000040b72ca */ /* 0x000fde00000e0000 */
.L_x_18:
[----:B------:R-:W-:Y:S05]  /*1380*/  BRA.U UP3, `(.L_x_19) ;  /* 0x0000000103487547 */ /* 0x000fea000b800000 */
[----:B------:R-:W1:Y:S08]  /*1390*/  LDC.64 R6, c[0x0][0xd10] ;  /* 0x00034400ff067b82 */ /* 0x000e700000000a00 */
[----:B------:R-:W2:Y:S08]  /*13a0*/  LDC.64 R4, c[0x0][0xd18] ;  /* 0x00034600ff047b82 */ /* 0x000eb00000000a00 */
[----:B------:R-:W4:Y:S08]  /*13b0*/  LDC R8, c[0x0][0xd20] ;  /* 0x00034800ff087b82 */ /* 0x000f300000000800 */
[----:B------:R-:W3:Y:S01]  /*13c0*/  LDC R9, c[0x0][0xd0c] ;  /* 0x00034300ff097b82 */ /* 0x000ee20000000800 */
[----:B-1----:R-:W-:-:S05]  /*13d0*/  IMAD.HI.U32 R6, R6, UR11, RZ ;  /* 0x0000000b06067c27 */ /* 0x002fca000f8e00ff */
[----:B------:R-:W-:Y:S01]  /*13e0*/  SHF.R.U32.HI R6, RZ, R7, R6 ;  /* 0x00000007ff067219 */ /* 0x000fe20000011606 */
[----:B--2---:R-:W-:Y:S01]  /*13f0*/  IMAD.HI.U32 R5, R20, R5, RZ ;  /* 0x0000000514057227 */ /* 0x004fe200078e00ff */
[----:B------:R-:W-:-:S04]  /*1400*/  ISETP.NE.AND P0, PT, R4, 0x1, PT ;  /* 0x000000010400780c */ /* 0x000fc80003f05270 */
[----:B----4-:R-:W-:Y:S01]  /*1410*/  SHF.R.U32.HI R7, RZ, R8, R5 ;  /* 0x00000008ff077219 */ /* 0x010fe20000011605 */
[----:B------:R-:W-:Y:S01]  /*1420*/  IMAD.U32 R5, RZ, RZ, UR11 ;  /* 0x0000000bff057e24 */ /* 0x000fe2000f8e00ff */
[----:B---3--:R-:W-:-:S04]  /*1430*/  ISETP.NE.AND P1, PT, R9, 0x1, PT ;  /* 0x000000010900780c */ /* 0x008fc80003f25270 */
[----:B------:R-:W-:Y:S02]  /*1440*/  SEL R5, R5, R6, !P1 ;  /* 0x0000000605057207 */ /* 0x000fe40004800000 */
[----:B------:R-:W-:-:S05]  /*1450*/  SEL R6, R20, R7, !P0 ;  /* 0x0000000714067207 */ /* 0x000fca0004000000 */
[----:B------:R-:W-:Y:S02]  /*1460*/  IMAD.IADD R8, R6, 0x1, -R5 ;  /* 0x0000000106087824 */ /* 0x000fe400078e0a05 */
[----:B------:R-:W-:Y:S02]  /*1470*/  IMAD.IADD R5, R5, 0x1, -R6 ;  /* 0x0000000105057824 */ /* 0x000fe400078e0a06 */
[----:B------:R-:W-:Y:S02]  /*1480*/  IMAD R8, R8, R9, UR11 ;  /* 0x0000000b08087e24 */ /* 0x000fe4000f8e0209 */
[----:B------:R-:W-:-:S03]  /*1490*/  IMAD R20, R5, R4, R20 ;  /* 0x0000000405147224 */ /* 0x000fc600078e0214 */
[----:B------:R-:W-:-:S15]  /*14a0*/  R2UR UR11, R8 ;  /* 0x00000000080b72ca */ /* 0x000fde00000e0000 */
.L_x_19:
[----:B------:R-:W-:Y:S05]  /*14b0*/  BRA.U !UP1, `(.L_x_20) ;  /* 0x00000001090c7547 */ /* 0x000fea000b800000 */
[----:B------:R-:W-:Y:S01]  /*14c0*/  UCGABAR_WAIT ;  /* 0x0000000000007dc7 */ /* 0x000fe20008000000 */
[----:B------:R-:W-:Y:S01]  /*14d0*/  CCTL.IVALL ;  /* 0x00000000ff00798f */ /* 0x000fe20002000000 */
[----:B------:R-:W-:Y:S05]  /*14e0*/  BRA `(.L_x_21) ;  /* 0x0000000000047947 */ /* 0x000fea0003800000 */
.L_x_20:
[----:B------:R-:W-:Y:S06]  /*14f0*/  BAR.SYNC.DEFER_BLOCKING 0x0 ;  /* 0x0000000000007b1d */ /* 0x000fec0000010000 */
.L_x_21:
[----:B------:R-:W1:Y:S01]  /*1500*/  LDCU UR5, c[0x0][0x38c] ;  /* 0x00007180ff0577ac */ /* 0x000e620008000800 */
[----:B------:R-:W2:Y:S01]  /*1510*/  S2UR UR37, SR_CgaCtaId ;  /* 0x00000000002579c3 */ /* 0x000ea20000008800 */
[----:B-1----:R-:W-:-:S04]  /*1520*/  UIADD3 UR5, UPT, UPT, UR5, 0x7f, URZ ;  /* 0x0000007f05057890 */ /* 0x002fc8000fffe0ff */
[----:B------:R-:W-:-:S04]  /*1530*/  USHF.R.S32.HI UR4, URZ, 0x1f, UR5 ;  /* 0x0000001fff047899 */ /* 0x000fc80008011405 */
[----:B------:R-:W-:-:S04]  /*1540*/  ULEA.HI UR4, UR4, UR5, URZ, 0x7 ;  /* 0x0000000504047291 */ /* 0x000fc8000f8f38ff */
[----:B------:R-:W-:Y:S01]  /*1550*/  USHF.R.S32.HI UR23, URZ, 0x7, UR4 ;  /* 0x00000007ff177899 */ /* 0x000fe20008011404 */
[----:B--2---:R-:W-:Y:S11]  /*1560*/  BRA.U UP2, `(.L_x_22) ;  /* 0x0000000d02907547 */ /* 0x004ff6000b800000 */
[----:B------:R-:W1:Y:S01]  /*1570*/  LDC R3, c[0x0][0x370] ;  /* 0x0000dc00ff037b82 */ /* 0x000e620000000800 */
[----:B------:R-:W-:Y:S01]  /*1580*/  PLOP3.LUT P1, PT, PT, PT, UP5, 0x80, 0x8 ;  /* 0x000000000008781c */ /* 0x000fe20003f2f058 */
[----:B------:R-:W-:Y:S01]  /*1590*/  UISETP.LT.AND UP0, UPT, UR23, 0x1, UPT ;  /* 0x000000011700788c */ /* 0x000fe2000bf01270 */
[----:B------:R-:W-:Y:S01]  /*15a0*/  IMAD.MOV.U32 R16, RZ, RZ, 0x1 ;  /* 0x00000001ff107424 */ /* 0x000fe200078e00ff */
[----:B------:R-:W-:Y:S01]  /*15b0*/  USHF.L.U32 UR10, UR37, 0x7, URZ ;  /* 0x00000007250a7899 */ /* 0x000fe200080006ff */
[----:B------:R-:W-:Y:S01]  /*15c0*/  PLOP3.LUT P1, PT, P1, PT, PT, 0x8, 0x80 ;  /* 0x000000000080781c */ /* 0x000fe20000f2e170 */
[----:B------:R-:W-:Y:S01]  /*15d0*/  USHF.L.U32 UR22, UR37, 0xa, URZ ;  /* 0x0000000a25167899 */ /* 0x000fe200080006ff */
[----:B------:R-:W-:Y:S01]  /*15e0*/  CS2R R14, SRZ ;  /* 0x00000000000e7805 */ /* 0x000fe2000001ff00 */
[----:B------:R-:W2:Y:S01]  /*15f0*/  S2UR UR5, SR_CgaCtaId ;  /* 0x00000000000579c3 */ /* 0x000ea20000008800 */
[----:B------:R-:W-:Y:S01]  /*1600*/  USHF.L.U32 UR21, UR37, 0x6, URZ ;  /* 0x0000000625157899 */ /* 0x000fe200080006ff */
[----:B------:R-:W-:Y:S01]  /*1610*/  IMAD.MOV.U32 R13, RZ, RZ, RZ ;  /* 0x000000ffff0d7224 */ /* 0x000fe200078e00ff */
[----:B------:R-:W-:Y:S01]  /*1620*/  USHF.L.U32 UR15, UR37, 0xc, URZ ;  /* 0x0000000c250f7899 */ /* 0x000fe200080006ff */
[----:B------:R-:W-:Y:S01]  /*1630*/  IMAD.MOV.U32 R12, RZ, RZ, 0x1 ;  /* 0x00000001ff0c7424 */ /* 0x000fe200078e00ff */
[----:B------:R-:W4:Y:S03]  /*1640*/  LDCU.64 UR44, c[0x0][0x348] ;  /* 0x00006900ff2c77ac */ /* 0x000f260008000a00 */
[----:B------:R-:W1:Y:S01]  /*1650*/  LDC R0, c[0x0][0x374] ;  /* 0x0000dd00ff007b82 */ /* 0x000e620000000800 */
[----:B------:R-:W-:-:S02]  /*1660*/  USEL UR23, UR23, 0x1, !UP0 ;  /* 0x0000000117177887 */ /* 0x000fc4000c000000 */
[----:B------:R-:W-:Y:S02]  /*1670*/  ULOP3.LUT UR22, UR22, 0x400, URZ, 0xc0, !UPT ;  /* 0x0000040016167892 */ /* 0x000fe4000f8ec0ff */
[----:B------:R-:W-:Y:S02]  /*1680*/  ULOP3.LUT UR21, UR21, 0x40, URZ, 0xc0, !UPT ;  /* 0x0000004015157892 */ /* 0x000fe4000f8ec0ff */
[----:B------:R-:W-:Y:S02]  /*1690*/  ULOP3.LUT UR15, UR15, 0x1000, URZ, 0xc0, !UPT ;  /* 0x000010000f0f7892 */ /* 0x000fe4000f8ec0ff */
[----:B------:R-:W-:Y:S01]  /*16a0*/  ULOP3.LUT UR10, UR10, 0x80, URZ, 0xc0, !UPT ;  /* 0x000000800a0a7892 */ /* 0x000fe2000f8ec0ff */
[----:B------:R-:W-:Y:S01]  /*16b0*/  UMOV UR14, URZ ;  /* 0x000000ff000e7c82 */ /* 0x000fe20008000000 */
[----:B------:R-:W-:-:S10]  /*16c0*/  UMOV UR7, 0x400 ;  /* 0x0000040000077882 */ /* 0x000fd40000000000 */
.L_x_32:
[----:B------:R-:W-:-:S03]  /*16d0*/  UISETP.NE.AND UP0, UPT, UR37, URZ, UPT ;  /* 0x000000ff2500728c */ /* 0x000fc6000bf05270 */
[----:B--2---:R-:W-:Y:S02]  /*16e0*/  UMOV UR37, UR5 ;  /* 0x0000000500257c82 */ /* 0x004fe40008000000 */
[----:B------:R-:W-:-:S04]  /*16f0*/  ULEA UR6, UR37, UR7, 0x18 ;  /* 0x0000000725067291 */ /* 0x000fc8000f8ec0ff */
[----:B------:R-:W-:Y:S08]  /*1700*/  BRA.U UP0, `(.L_x_23) ;  /* 0x0000000100347547 */ /* 0x000ff0000b800000 */
[----:B------:R-:W2:Y:S01]  /*1710*/  S2R R4, SR_CgaCtaId ;  /* 0x0000000000047919 */ /* 0x000ea20000008800 */
[----:B------:R-:W-:-:S04]  /*1720*/  MOV R5, 0x400 ;  /* 0x0000040000057802 */ /* 0x000fc80000000f00 */
[----:B--2---:R-:W-:Y:S02]  /*1730*/  LEA R4, R4, R5, 0x18 ;  /* 0x0000000504047211 */ /* 0x004fe400078ec0ff */
[----:B------:R-:W-:-:S03]  /*1740*/  SHF.L.U32 R5, R12, 0x1f, RZ ;  /* 0x0000001f0c057819 */ /* 0x000fc600000006ff */
[----:B------:R-:W-:-:S04]  /*1750*/  IMAD R4, R13, 0x8, R4 ;  /* 0x000000080d047824 */ /* 0x000fc800078e0204 */
[----:B------:R-:W2:Y:S02]  /*1760*/  SYNCS.PHASECHK.TRANS64.TRYWAIT P0, [R4+URZ+0xd0], R5 ;  /* 0x0000d005040075a7 */ /* 0x000ea400080011ff */
[----:B--2---:R-:W-:Y:S05]  /*1770*/  @!P0 BRA `(.L_x_24) ;  /* 0x0000007c00f08947 */ /* 0x004fea0003800000 */
.L_x_125:
[----:B------:R1:W-:Y:S01]  /*1780*/  SYNCS.ARRIVE.TRANS64.A1T0 RZ, [R4+URZ+0xc0], RZ ;  /* 0x0000c0ff04ff79a7 */ /* 0x0003e200081000ff */
[----:B------:R-:W-:-:S05]  /*1790*/  VIADD R13, R13, 0x1 ;  /* 0x000000010d0d7836 */ /* 0x000fca0000000000 */
[----:B------:R-:W-:-:S04]  /*17a0*/  ISETP.NE.AND P0, PT, R13, 0x2, PT ;  /* 0x000000020d00780c */ /* 0x000fc80003f05270 */
[----:B--2---:R-:W-:Y:S02]  /*17b0*/  SEL R5, RZ, 0x1, P0 ;  /* 0x00000001ff057807 */ /* 0x004fe40000000000 */
[----:B------:R-:W-:Y:S02]  /*17c0*/  SEL R13, R13, RZ, P0 ;  /* 0x000000ff0d0d7207 */ /* 0x000fe40000000000 */
[----:B------:R-:W-:-:S07]  /*17d0*/  LOP3.LUT R12, R12, R5, RZ, 0x3c, !PT ;  /* 0x000000050c0c7212 */ /* 0x000fce00078e3cff */
.L_x_23:
[----:B------:R-:W-:Y:S01]  /*17e0*/  ULEA UR4, UR14, UR6, 0x3 ;  /* 0x000000060e047291 */ /* 0x000fe2000f8e18ff */
[----:B-1----:R-:W-:-:S08]  /*17f0*/  SHF.L.U32 R4, R16, 0x1f, RZ ;  /* 0x0000001f10047819 */ /* 0x002fd000000006ff */
[----:B------:R1:W2:Y:S02]  /*1800*/  SYNCS.PHASECHK.TRANS64.TRYWAIT P0, [UR4+0x18], R4 ;  /* 0x00001804ff0075a7 */ /* 0x0002a40008001104 */
[----:B------:R-:W3:Y:S02]  /*1810*/  LDCU UR4, c[0x0][0x38c] ;  /* 0x00007180ff0477ac */ /* 0x000ee40008000800 */
[----:B---3--:R-:W-:-:S09]  /*1820*/  UISETP.GE.AND UP0, UPT, UR4, 0x1, UPT ;  /* 0x000000010400788c */ /* 0x008fd2000bf06270 */
[----:B-1----:R-:W-:Y:S05]  /*1830*/  BRA.U !UP0, `(.L_x_25) ;  /* 0x0000000108dc7547 */ /* 0x002fea000b800000 */
[----:B------:R-:W-:Y:S01]  /*1840*/  R2UR UR27, R20 ;  /* 0x00000000141b72ca */ /* 0x000fe200000e0000 */
[----:B----4-:R-:W-:Y:S01]  /*1850*/  UIADD3 UR42, UP2, UPT, UR44, 0x80, URZ ;  /* 0x000000802c2a7890 */ /* 0x010fe2000ff5e0ff */
[----:B------:R-:W-:Y:S01]  /*1860*/  @!P4 MOV R5, 0xc800 ;  /* 0x0000c8000005c802 */ /* 0x000fe20000000f00 */
[----:B------:R-:W-:Y:S02]  /*1870*/  UIADD3 UR40, UP1, UPT, UR44, 0x280, URZ ;  /* 0x000002802c287890 */ /* 0x000fe4000ff3e0ff */
[----:B------:R-:W-:Y:S02]  /*1880*/  UIADD3 UR38, UP0, UPT, UR44, 0x180, URZ ;  /* 0x000001802c267890 */ /* 0x000fe4000ff1e0ff */
[----:B------:R-:W-:Y:S02]  /*1890*/  ULEA UR35, UR11, UR21, 0x7 ;  /* 0x000000150b237291 */ /* 0x000fe4000f8e38ff */
[----:B------:R-:W-:Y:S02]  /*18a0*/  UIADD3.X UR43, UPT, UPT, URZ, UR45, URZ, UP2, !UPT ;  /* 0x0000002dff2b7290 */ /* 0x000fe400097fe4ff */
[----:B------:R-:W-:-:S02]  /*18b0*/  UIADD3.X UR41, UPT, UPT, URZ, UR45, URZ, UP1, !UPT ;  /* 0x0000002dff297290 */ /* 0x000fc40008ffe4ff */
[----:B------:R-:W-:Y:S02]  /*18c0*/  UIADD3.X UR39, UPT, UPT, URZ, UR45, URZ, UP0, !UPT ;  /* 0x0000002dff277290 */ /* 0x000fe400087fe4ff */
[----:B------:R-:W-:Y:S01]  /*18d0*/  USHF.L.U32 UR27, UR27, 0x7, URZ ;  /* 0x000000071b1b7899 */ /* 0x000fe200080006ff */
[----:B------:R-:W-:Y:S01]  /*18e0*/  UMOV UR29, UR14 ;  /* 0x0000000e001d7c82 */ /* 0x000fe20008000000 */
[----:B------:R-:W-:-:S10]  /*18f0*/  UMOV UR12, URZ ;  /* 0x000000ff000c7c82 */ /* 0x000fd40008000000 */
.L_x_28:
[----:B------:R-:W-:Y:S01]  /*1900*/  ULEA UR33, UR29, UR6, 0x3 ;  /* 0x000000061d217291 */ /* 0x000fe2000f8e18ff */
[----:B-12---:R-:W-:Y:S11]  /*1910*/  @P0 BRA `(.L_x_26) ;  /* 0x00000000000c0947 */ /* 0x006ff60003800000 */
[----:B------:R-:W-:-:S04]  /*1920*/  SHF.L.U32 R7, R16, 0x1f, RZ ;  /* 0x0000001f10077819 */ /* 0x000fc800000006ff */
[----:B------:R-:W1:Y:S02]  /*1930*/  SYNCS.PHASECHK.TRANS64.TRYWAIT P0, [UR33+0x18], R7 ;  /* 0x00001807ff0075a7 */ /* 0x000e640008001121 */
[----:B-1----:R-:W-:Y:S05]  /*1940*/  @!P0 BRA `(.L_x_27) ;  /* 0x0000007c00908947 */ /* 0x002fea0003800000 */
.L_x_26:
[----:B------:R-:W-:Y:S01]  /*1950*/  UIADD3 UR14, UPT, UPT, UR29, 0x1, URZ ;  /* 0x000000011d0e7890 */ /* 0x000fe2000fffe0ff */
[----:B------:R3:W-:Y:S01]  /*1960*/  @!P4 SYNCS.ARRIVE.TRANS64 RZ, [UR33], R5 ;  /* 0x00000005ffffc9a7 */ /* 0x0007e20008000021 */
[----:B------:R-:W-:Y:S02]  /*1970*/  ULEA UR32, UR29, UR15, 0xd ;  /* 0x0000000f1d207291 */ /* 0x000fe4000f8e68ff */
[----:B------:R-:W-:Y:S02]  /*1980*/  UISETP.NE.AND UP0, UPT, UR14, 0x3, UPT ;  /* 0x000000030e00788c */ /* 0x000fe4000bf05270 */
[----:B------:R-:W-:Y:S02]  /*1990*/  ULEA UR32, UR32, UR6, 0x1 ;  /* 0x0000000620207291 */ /* 0x000fe4000f8e08ff */
[----:B------:R-:W-:Y:S02]  /*19a0*/  USEL UR8, URZ, 0x1, UP0 ;  /* 0x00000001ff087887 */ /* 0x000fe40008000000 */
[----:B------:R-:W-:-:S02]  /*19b0*/  USEL UR14, UR14, URZ, UP0 ;  /* 0x000000ff0e0e7287 */ /* 0x000fc40008000000 */
[----:B------:R-:W-:Y:S02]  /*19c0*/  ULEA UR16, UR29, UR6, 0xf ;  /* 0x000000061d107291 */ /* 0x000fe4000f8e78ff */
[----:B------:R-:W-:Y:S01]  /*19d0*/  ULEA UR4, UR14, UR6, 0x3 ;  /* 0x000000060e047291 */ /* 0x000fe2000f8e18ff */
[----:B------:R-:W-:Y:S01]  /*19e0*/  LOP3.LUT R16, R16, UR8, RZ, 0x3c, !PT ;  /* 0x0000000810107c12 */ /* 0x000fe2000f8e3cff */
[----:B------:R-:W-:Y:S02]  /*19f0*/  USHF.L.U32 UR26, UR12, 0x7, URZ ;  /* 0x000000070c1a7899 */ /* 0x000fe400080006ff */
[----:B------:R-:W-:Y:S01]  /*1a00*/  ULEA UR8, UR29, UR22, 0xb ;  /* 0x000000161d087291 */ /* 0x000fe2000f8e58ff */
[----:B-1----:R-:W-:Y:S01]  /*1a10*/  SHF.L.U32 R4, R16, 0x1f, RZ ;  /* 0x0000001f10047819 */ /* 0x002fe200000006ff */
[----:B------:R-:W-:Y:S02]  /*1a20*/  USHF.L.U32 UR34, UR12, 0x6, URZ ;  /* 0x000000060c227899 */ /* 0x000fe400080006ff */
[----:B------:R-:W-:Y:S01]  /*1a30*/  UIADD3 UR32, UPT, UPT, UR32, 0x10400, URZ ;  /* 0x0001040020207890 */ /* 0x000fe2000fffe0ff */
[----:B------:R3:W1:Y:S01]  /*1a40*/  SYNCS.PHASECHK.TRANS64.TRYWAIT P0, [UR4+0x18], R4 ;  /* 0x00001804ff0075a7 */ /* 0x0006620008001104 */
[----:B------:R-:W-:-:S02]  /*1a50*/  UIADD3 UR24, UPT, UPT, UR16, 0x1c400, URZ ;  /* 0x0001c40010187890 */ /* 0x000fc4000fffe0ff */
[----:B------:R-:W-:Y:S02]  /*1a60*/  UIADD3 UR16, UPT, UPT, UR16, 0x20400, URZ ;  /* 0x0002040010107890 */ /* 0x000fe4000fffe0ff */
[----:B------:R-:W-:Y:S02]  /*1a70*/  UIADD3 UR18, UPT, UPT, UR26, 0x40, URZ ;  /* 0x000000401a127890 */ /* 0x000fe4000fffe0ff */
[----:B------:R-:W-:Y:S01]  /*1a80*/  UIADD3 UR8, UPT, UPT, UR6, 0x34400, UR8 ;  /* 0x0003440006087890 */ /* 0x000fe2000fffe008 */
[----:B------:R-:W-:Y:S01]  /*1a90*/  UMOV UR4, 0x30000 ;  /* 0x0003000000047882 */ /* 0x000fe20000000000 */
[----:B------:R-:W-:Y:S01]  /*1aa0*/  UMOV UR30, 0x0 ;  /* 0x00000000001e7882 */ /* 0x000fe20000000000 */
[----:B------:R-:W-:Y:S01]  /*1ab0*/  UMOV UR31, 0x10000000 ;  /* 0x10000000001f7882 */ /* 0x000fe20000000000 */
[----:B------:R-:W-:Y:S01]  /*1ac0*/  UMOV UR25, UR33 ;  /* 0x0000002100197c82 */ /* 0x000fe20008000000 */
[----:B------:R-:W-:Y:S01]  /*1ad0*/  UMOV UR28, UR36 ;  /* 0x00000024001c7c82 */ /* 0x000fe20008000000 */
[----:B------:R-:W-:Y:S01]  /*1ae0*/  UMOV UR17, UR33 ;  /* 0x0000002100117c82 */ /* 0x000fe20008000000 */
[----:B------:R-:W-:Y:S01]  /*1af0*/  UMOV UR19, UR27 ;  /* 0x0000001b00137c82 */ /* 0x000fe20008000000 */
[----:B------:R-:W-:Y:S01]  /*1b00*/  UMOV UR20, UR36 ;  /* 0x0000002400147c82 */ /* 0x000fe20008000000 */
[----:B------:R-:W-:Y:S01]  /*1b10*/  UTMALDG.3D.MULTICAST [UR32], [UR42], UR4, desc[UR30] ;  /* 0x00001e202a0073b4 */ /* 0x000fe20008011804 */
[----:B------:R-:W-:Y:S01]  /*1b20*/  UMOV UR13, UR36 ;  /* 0x00000024000d7c82 */ /* 0x000fe20008000000 */
[----:B------:R-:W-:Y:S01]  /*1b30*/  UMOV UR9, UR33 ;  /* 0x0000002100097c82 */ /* 0x000fe20008000000 */
[----:B------:R-:W-:Y:S01]  /*1b40*/  UMOV UR29, UR14 ;  /* 0x0000000e001d7c82 */ /* 0x000fe20008000000 */
[----:B------:R-:W-:Y:S01]  /*1b50*/  UTMALDG.3D [UR24], [UR40], desc[UR30] ;  /* 0x00001e18280075b4 */ /* 0x000fe20008011000 */
[----:B------:R-:W-:Y:S01]  /*1b60*/  UTMALDG.3D [UR16], [UR40], desc[UR30] ;  /* 0x00001e10280075b4 */ /* 0x000fe20008011000 */
[----:B------:R2:W-:Y:S02]  /*1b70*/  UTMALDG.4D.MULTICAST [UR8], [UR38], UR4, desc[UR30] ;  /* 0x00001e08260073b4 */ /* 0x0005e40008019804 */
[----:B--2---:R-:W-:-:S04]  /*1b80*/  UIADD3 UR12, UPT, UPT, UR12, 0x1, URZ ;  /* 0x000000010c0c7890 */ /* 0x004fc8000fffe0ff */
[----:B------:R-:W-:-:S09]  /*1b90*/  UISETP.NE.AND UP0, UPT, UR12, UR23, UPT ;  /* 0x000000170c00728c */ /* 0x000fd2000bf05270 */
[----:B---3--:R-:W-:Y:S05]  /*1ba0*/  BRA.U UP0, `(.L_x_28) ;  /* 0xfffffffd00547547 */ /* 0x008fea000b83ffff */
.L_x_25:
[----:B------:R-:W-:Y:S01]  /*1bb0*/  LEA R8, R15, UR6, 0x3 ;  /* 0x000000060f087c11 */ /* 0x000fe2000f8e18ff */
[----:B------:R-:W-:Y:S01]  /*1bc0*/  @!P1 SYNCS.ARRIVE.TRANS64.A1T0 RZ, [UR6+0x78], RZ ;  /* 0x000078ffffff99a7 */ /* 0x000fe20008100006 */
[----:B------:R-:W-:Y:S01]  /*1bd0*/  SHF.L.U32 R5, R14, 0x1f, RZ ;  /* 0x0000001f0e057819 */ /* 0x000fe200000006ff */
[----:B------:R-:W-:-:S03]  /*1be0*/  NOP ;  /* 0x0000000000007918 */ /* 0x000fc60000000000 */
[----:B-12---:R-:W1:Y:S01]  /*1bf0*/  SYNCS.PHASECHK.TRANS64.TRYWAIT P0, [R8+URZ+0x80], R5 ;  /* 0x00008005080075a7 */ /* 0x006e6200080011ff */
[----:B------:R-:W-:Y:S01]  /*1c00*/  LEA R4, R15, UR6, 0x4 ;  /* 0x000000060f047c11 */ /* 0x000fe2000f8e20ff */
[----:B-1----:R-:W-:Y:S06]  /*1c10*/  @!P0 BRA `(.L_x_29) ;  /* 0x0000007800f48947 */ /* 0x002fec0003800000 */
.L_x_127:
[----:B-1----:R-:W1:Y:S01]  /*1c20*/  LDS.128 R4, [R4+0xf0] ;  /* 0x0000f00004047984 */ /* 0x002e620000000c00 */
[----:B------:R-:W-:Y:S01]  /*1c30*/  ISETP.GE.AND P0, PT, R2, 0x1, PT ;  /* 0x000000010200780c */ /* 0x000fe20003f06270 */
[----:B------:R-:W-:Y:S01]  /*1c40*/  VIADD R8, R8, 0x90 ;  /* 0x0000009008087836 */ /* 0x000fe20000000000 */
[----:B------:R-:W-:Y:S01]  /*1c50*/  @!PT LDS RZ, [RZ] ;  /* 0x00000000fffff984 */ /* 0x000fe20000000800 */
[----:B------:R-:W-:Y:S01]  /*1c60*/  @!PT LDS RZ, [RZ] ;  /* 0x00000000fffff984 */ /* 0x000fe20000000800 */
[----:B------:R-:W-:Y:S01]  /*1c70*/  @!PT LDS RZ, [RZ] ;  /* 0x00000000fffff984 */ /* 0x000fe20000000800 */
[----:B------:R-:W-:Y:S01]  /*1c80*/  @!PT LDS RZ, [RZ] ;  /* 0x00000000fffff984 */ /* 0x000fe20000000800 */
[----:B------:R2:W-:Y:S06]  /*1c90*/  MEMBAR.ALL.CTA ;  /* 0x0000000000007992 */ /* 0x0005ec0000008000 */
[----:B--2---:R-:W2:Y:S01]  /*1ca0*/  FENCE.VIEW.ASYNC.S ;  /* 0x00000000000073c6 */ /* 0x004ea20000000000 */
[----:B------:R-:W-:-:S04]  /*1cb0*/  PRMT R8, RZ, 0x654, R8 ;  /* 0x00000654ff087816 */ /* 0x000fc80000000008 */
[----:B--2---:R2:W-:Y:S01]  /*1cc0*/  SYNCS.ARRIVE.TRANS64.RED.A1T0 RZ, [R8+URZ], RZ ;  /* 0x000000ff08ff79a7 */ /* 0x0045e200081004ff */
[----:B-1----:R-:W-:-:S13]  /*1cd0*/  LOP3.LUT P2, RZ, R6, 0x1, RZ, 0xc0, !PT ;  /* 0x0000000106ff7812 */ /* 0x002fda000784c0ff */
[----:B------:R-:W-:Y:S01]  /*1ce0*/  @P2 SHF.R.U32.HI R9, RZ, 0x10, R5 ;  /* 0x00000010ff092819 */ /* 0x000fe20000011605 */
[----:B------:R-:W-:Y:S01]  /*1cf0*/  VOTEU.ANY UP0, P2 ;  /* 0x0000000000ff7886 */ /* 0x000fe20001000100 */
[----:B------:R-:W-:Y:S02]  /*1d00*/  @P2 MOV R11, R4 ;  /* 0x00000004000b2202 */ /* 0x000fe40000000f00 */
[----:B------:R-:W-:Y:S02]  /*1d10*/  @P2 R2UR.BROADCAST UR4, R9 ;  /* 0x00000000090422ca */ /* 0x000fe400008e0000 */
[----:B------:R-:W-:-:S11]  /*1d20*/  @P2 LOP3.LUT R10, R5, 0xffff, RZ, 0xc0, !PT ;  /* 0x0000ffff050a2812 */ /* 0x000fd600078ec0ff */
[----:B------:R-:W-:Y:S01]  /*1d30*/  @UP0 UMOV UR36, UR4 ;  /* 0x0000000400240c82 */ /* 0x000fe20008000000 */
[----:B--2---:R-:W-:Y:S05]  /*1d40*/  @!P0 BRA `(.L_x_30) ;  /* 0x0000000000b88947 */ /* 0x004fea0003800000 */
[----:B------:R-:W1:Y:S01]  /*1d50*/  LDC.64 R6, c[0x0][0xd18] ;  /* 0x00034600ff067b82 */ /* 0x000e620000000a00 */
[----:B------:R-:W-:-:S07]  /*1d60*/  ISETP.NE.AND P3, PT, R2, 0x1, PT ;  /* 0x000000010200780c */ /* 0x000fce0003f65270 */
[----:B------:R-:W2:Y:S08]  /*1d70*/  LDC.64 R8, c[0x0][0xd10] ;  /* 0x00034400ff087b82 */ /* 0x000eb00000000a00 */
[----:B------:R-:W3:Y:S08]  /*1d80*/  LDC R17, c[0x0][0xd20] ;  /* 0x00034800ff117b82 */ /* 0x000ef00000000800 */
[----:B------:R-:W4:Y:S01]  /*1d90*/  LDC R18, c[0x0][0xd0c] ;  /* 0x00034300ff127b82 */ /* 0x000f220000000800 */
[----:B-1----:R-:W-:Y:S01]  /*1da0*/  IMAD.HI.U32 R22, R0, R7, RZ ;  /* 0x0000000700167227 */ /* 0x002fe200078e00ff */
[----:B------:R-:W-:-:S06]  /*1db0*/  ISETP.NE.AND P0, PT, R6, 0x1, PT ;  /* 0x000000010600780c */ /* 0x000fcc0003f05270 */
[----:B------:R-:W1:Y:S01]  /*1dc0*/  LDC.64 R4, c[0x0][0xd28] ;  /* 0x00034a00ff047b82 */ /* 0x000e620000000a00 */
[----:B--2---:R-:W-:-:S04]  /*1dd0*/  IMAD.HI.U32 R20, R3, R8, RZ ;  /* 0x0000000803147227 */ /* 0x004fc800078e00ff */
[----:B------:R-:W-:Y:S01]  /*1de0*/  IMAD.HI.U32 R24, R11, R8, RZ ;  /* 0x000000080b187227 */ /* 0x000fe200078e00ff */
[----:B------:R-:W-:Y:S02]  /*1df0*/  SHF.R.U32.HI R20, RZ, R9, R20 ;  /* 0x00000009ff147219 */ /* 0x000fe40000011614 */
[----:B---3--:R-:W-:Y:S01]  /*1e00*/  SHF.R.U32.HI R19, RZ, R17, R22 ;  /* 0x00000011ff137219 */ /* 0x008fe20000011616 */
[----:B------:R-:W-:Y:S01]  /*1e10*/  IMAD.HI.U32 R22, R10, R7, RZ ;  /* 0x000000070a167227 */ /* 0x000fe200078e00ff */
[----:B------:R-:W-:Y:S02]  /*1e20*/  SHF.R.U32.HI R24, RZ, R9, R24 ;  /* 0x00000009ff187219 */ /* 0x000fe40000011618 */
[----:B------:R-:W-:Y:S02]  /*1e30*/  SEL R19, R0, R19, !P0 ;  /* 0x0000001300137207 */ /* 0x000fe40004000000 */
[----:B------:R-:W-:Y:S02]  /*1e40*/  SHF.R.U32.HI R17, RZ, R17, R22 ;  /* 0x00000011ff117219 */ /* 0x000fe40000011616 */
[----:B----4-:R-:W-:-:S02]  /*1e50*/  ISETP.NE.AND P1, PT, R18, 0x1, PT ;  /* 0x000000011200780c */ /* 0x010fc40003f25270 */
[----:B------:R-:W-:Y:S02]  /*1e60*/  SEL R17, R10, R17, !P0 ;  /* 0x000000110a117207 */ /* 0x000fe40004000000 */
[----:B------:R-:W-:Y:S02]  /*1e70*/  SEL R21, R3, R20, !P1 ;  /* 0x0000001403157207 */ /* 0x000fe40004800000 */
[----:B------:R-:W-:Y:S01]  /*1e80*/  SEL R7, R11, R24, !P1 ;  /* 0x000000180b077207 */ /* 0x000fe20004800000 */
[----:B-1----:R-:W-:Y:S01]  /*1e90*/  IMAD.HI.U32 R20, R19, R4, RZ ;  /* 0x0000000413147227 */ /* 0x002fe200078e00ff */
[----:B------:R-:W-:-:S03]  /*1ea0*/  IADD3 R9, PT, PT, -R17, RZ, RZ ;  /* 0x000000ff11097210 */ /* 0x000fc60007ffe1ff */
[----:B------:R-:W-:Y:S01]  /*1eb0*/  IMAD.HI.U32 R8, R21, R4, RZ ;  /* 0x0000000415087227 */ /* 0x000fe200078e00ff */
[----:B------:R-:W-:-:S03]  /*1ec0*/  @P3 SHF.R.U32.HI R19, RZ, R5, R20 ;  /* 0x00000005ff133219 */ /* 0x000fc60000011614 */
[----:B------:R-:W-:Y:S01]  /*1ed0*/  IMAD R9, R6, R9, R10 ;  /* 0x0000000906097224 */ /* 0x000fe200078e020a */
        /* <DEDUP_REMOVED lines=12> */
[----:B------:R-:W-:-:S05]  /*1fa0*/  @!P0 SEL R5, R7, R20, !P3 ;  /* 0x0000001407058207 */ /* 0x000fca0005800000 */
[--C-:B------:R-:W-:Y:S02]  /*1fb0*/  @!P0 IMAD.IADD R8, R8, 0x1, -R5.reuse ;  /* 0x0000000108088824 */ /* 0x100fe400078e0a05 */
[----:B------:R-:W-:Y:S01]  /*1fc0*/  @!P0 IMAD R5, R4, R21, R5 ;  /* 0x0000001504058224 */ /* 0x000fe200078e0205 */
[----:B------:R-:W-:Y:S01]  /*1fd0*/  IADD3 R4, PT, PT, -R7, RZ, RZ ;  /* 0x000000ff07047210 */ /* 0x000fe20007ffe1ff */
[----:B------:R-:W-:Y:S02]  /*1fe0*/  @!P0 IMAD R17, R2, R8, R7 ;  /* 0x0000000802118224 */ /* 0x000fe400078e0207 */
[----:B------:R-:W-:Y:S02]  /*1ff0*/  @!P0 IMAD.MOV.U32 R7, RZ, RZ, R5 ;  /* 0x000000ffff078224 */ /* 0x000fe400078e0005 */
[----:B------:R-:W-:Y:S02]  /*2000*/  IMAD R4, R18, R4, R11 ;  /* 0x0000000412047224 */ /* 0x000fe400078e020b */
[----:B------:R-:W-:-:S02]  /*2010*/  IMAD R10, R17, R6, R9 ;  /* 0x00000006110a7224 */ /* 0x000fc400078e0209 */
[----:B------:R-:W-:Y:S02]  /*2020*/  IMAD R11, R7, R18, R4 ;  /* 0x00000012070b7224 */ /* 0x000fe400078e0204 */
.L_x_30:
[----:B------:R-:W1:Y:S02]  /*2030*/  LDCU UR4, c[0x0][0xd30] ;  /* 0x0001a600ff0477ac */ /* 0x000e640008000800 */
[----:B-1----:R-:W-:-:S09]  /*2040*/  UISETP.NE.AND UP0, UPT, UR4, 0x1, UPT ;  /* 0x000000010400788c */ /* 0x002fd2000bf05270 */
[----:B------:R-:W-:Y:S05]  /*2050*/  BRA.U UP0, `(.L_x_31) ;  /* 0x0000000100407547 */ /* 0x000fea000b800000 */
[----:B------:R-:W1:Y:S08]  /*2060*/  LDC.64 R6, c[0x0][0xd10] ;  /* 0x00034400ff067b82 */ /* 0x000e700000000a00 */
[----:B------:R-:W2:Y:S08]  /*2070*/  LDC.64 R4, c[0x0][0xd18] ;  /* 0x00034600ff047b82 */ /* 0x000eb00000000a00 */
[----:B------:R-:W3:Y:S08]  /*2080*/  LDC R8, c[0x0][0xd20] ;  /* 0x00034800ff087b82 */ /* 0x000ef00000000800 */
[----:B------:R-:W4:Y:S01]  /*2090*/  LDC R18, c[0x0][0xd0c] ;  /* 0x00034300ff127b82 */ /* 0x000f220000000800 */
[----:B-1----:R-:W-:-:S05]  /*20a0*/  IMAD.HI.U32 R6, R11, R6, RZ ;  /* 0x000000060b067227 */ /* 0x002fca00078e00ff */
[----:B------:R-:W-:Y:S01]  /*20b0*/  SHF.R.U32.HI R6, RZ, R7, R6 ;  /* 0x00000007ff067219 */ /* 0x000fe20000011606 */
[----:B--2---:R-:W-:Y:S01]  /*20c0*/  IMAD.HI.U32 R5, R10, R5, RZ ;  /* 0x000000050a057227 */ /* 0x004fe200078e00ff */
[----:B------:R-:W-:-:S04]  /*20d0*/  ISETP.NE.AND P0, PT, R4, 0x1, PT ;  /* 0x000000010400780c */ /* 0x000fc80003f05270 */
[----:B---3--:R-:W-:-:S04]  /*20e0*/  SHF.R.U32.HI R5, RZ, R8, R5 ;  /* 0x00000008ff057219 */ /* 0x008fc80000011605 */
[----:B------:R-:W-:Y:S02]  /*20f0*/  SEL R5, R10, R5, !P0 ;  /* 0x000000050a057207 */ /* 0x000fe40004000000 */
[----:B----4-:R-:W-:-:S04]  /*2100*/  ISETP.NE.AND P1, PT, R18, 0x1, PT ;  /* 0x000000011200780c */ /* 0x010fc80003f25270 */
[----:B------:R-:W-:-:S05]  /*2110*/  SEL R6, R11, R6, !P1 ;  /* 0x000000060b067207 */ /* 0x000fca0004800000 */
[----:B------:R-:W-:Y:S02]  /*2120*/  IMAD.IADD R7, R5, 0x1, -R6 ;  /* 0x0000000105077824 */ /* 0x000fe400078e0a06 */
[----:B------:R-:W-:Y:S02]  /*2130*/  IMAD.IADD R5, R6, 0x1, -R5 ;  /* 0x0000000106057824 */ /* 0x000fe400078e0a05 */
[----:B------:R-:W-:Y:S02]  /*2140*/  IMAD R11, R7, R18, R11 ;  /* 0x00000012070b7224 */ /* 0x000fe400078e020b */
[----:B------:R-:W-:-:S07]  /*2150*/  IMAD R10, R5, R4, R10 ;  /* 0x00000004050a7224 */ /* 0x000fce00078e020a */
.L_x_31:
[----:B------:R-:W-:Y:S01]  /*2160*/  VIADD R15, R15, 0x1 ;  /* 0x000000010f0f7836 */ /* 0x000fe20000000000 */
[----:B------:R-:W-:Y:S01]  /*2170*/  PLOP3.LUT P1, PT, PT, PT, PT, 0x80, 0x8 ;  /* 0x000000000008781c */ /* 0x000fe20003f2f070 */
[----:B------:R-:W-:Y:S02]  /*2180*/  IMAD.IADD R4, R11, 0x1, R92 ;  /* 0x000000010b047824 */ /* 0x000fe400078e025c */
[----:B------:R-:W-:Y:S01]  /*2190*/  IMAD.IADD R20, R10, 0x1, R81 ;  /* 0x000000010a147824 */ /* 0x000fe200078e0251 */
[C---:B------:R-:W-:Y:S02]  /*21a0*/  ISETP.NE.AND P0, PT, R15.reuse, 0x2, PT ;  /* 0x000000020f00780c */ /* 0x040fe40003f05270 */
[----:B------:R-:W-:Y:S02]  /*21b0*/  R2UR UR11, R4 ;  /* 0x00000000040b72ca */ /* 0x000fe400000e0000 */
[----:B------:R-:W-:Y:S02]  /*21c0*/  SEL R5, RZ, 0x1, P0 ;  /* 0x00000001ff057807 */ /* 0x000fe40000000000 */
[----:B------:R-:W-:-:S02]  /*21d0*/  SEL R15, R15, RZ, P0 ;  /* 0x000000ff0f0f7207 */ /* 0x000fc40000000000 */
[----:B------:R-:W-:Y:S01]  /*21e0*/  LOP3.LUT R14, R14, R5, RZ, 0x3c, !PT ;  /* 0x000000050e0e7212 */ /* 0x000fe200078e3cff */
[----:B------:R-:W-:Y:S08]  /*21f0*/  @P2 BRA `(.L_x_32) ;  /* 0xfffffff400342947 */ /* 0x000ff0000383ffff */
[----:B------:R-:W-:Y:S01]  /*2200*/  UIADD3 UR6, UPT, UPT, UR6, 0x18, URZ ;  /* 0x0000001806067890 */ /* 0x000fe2000fffe0ff */
[----:B------:R-:W-:-:S03]  /*2210*/  SHF.L.U32 R3, R16, 0x1f, RZ ;  /* 0x0000001f10037819 */ /* 0x000fc600000006ff */
[----:B------:R-:W-:-:S09]  /*2220*/  ULEA UR4, UR14, UR6, 0x3 ;  /* 0x000000060e047291 */ /* 0x000fd2000f8e18ff */
[----:B------:R-:W1:Y:S02]  /*2230*/  SYNCS.PHASECHK.TRANS64.TRYWAIT P0, [UR4], R3 ;  /* 0x00000003ff0075a7 */ /* 0x000e640008001104 */
[----:B-1----:R-:W-:Y:S05]  /*2240*/  @!P0 BRA `(.L_x_33) ;  /* 0x00000074007c8947 */ /* 0x002fea0003800000 */
.L_x_129:
[----:B------:R-:W-:-:S04]  /*2250*/  UIADD3 UR5, UPT, UPT, UR14, 0x1, URZ ;  /* 0x000000010e057890 */ /* 0x000fc8000fffe0ff */
[----:B------:R-:W-:-:S04]  /*2260*/  UISETP.NE.AND UP0, UPT, UR5, 0x3, UPT ;  /* 0x000000030500788c */ /* 0x000fc8000bf05270 */
[----:B------:R-:W-:Y:S02]  /*2270*/  USEL UR7, URZ, 0x1, UP0 ;  /* 0x00000001ff077887 */ /* 0x000fe40008000000 */
[----:B------:R-:W-:-:S04]  /*2280*/  USEL UR5, UR5, URZ, UP0 ;  /* 0x000000ff05057287 */ /* 0x000fc80008000000 */
[----:B------:R-:W-:Y:S01]  /*2290*/  ULEA UR4, UR5, UR6, 0x3 ;  /* 0x0000000605047291 */ /* 0x000fe2000f8e18ff */
[----:B------:R-:W-:-:S04]  /*22a0*/  LOP3.LUT R16, R16, UR7, RZ, 0x3c, !PT ;  /* 0x0000000710107c12 */ /* 0x000fc8000f8e3cff */
[----:B-1----:R-:W-:-:S04]  /*22b0*/  SHF.L.U32 R3, R16, 0x1f, RZ ;  /* 0x0000001f10037819 */ /* 0x002fc800000006ff */
[----:B------:R-:W1:Y:S02]  /*22c0*/  SYNCS.PHASECHK.TRANS64.TRYWAIT P0, [UR4], R3 ;  /* 0x00000003ff0075a7 */ /* 0x000e640008001104 */
[----:B-1----:R-:W-:Y:S05]  /*22d0*/  @!P0 BRA `(.L_x_34) ;  /* 0x0000007400708947 */ /* 0x002fea0003800000 */
.L_x_131:
[----:B------:R-:W-:-:S04]  /*22e0*/  UIADD3 UR5, UPT, UPT, UR5, 0x1, URZ ;  /* 0x0000000105057890 */ /* 0x000fc8000fffe0ff */
[----:B------:R-:W-:-:S04]  /*22f0*/  UISETP.NE.AND UP0, UPT, UR5, 0x3, UPT ;  /* 0x000000030500788c */ /* 0x000fc8000bf05270 */
[----:B------:R-:W-:Y:S02]  /*2300*/  USEL UR4, URZ, 0x1, UP0 ;  /* 0x00000001ff047887 */ /* 0x000fe40008000000 */
[----:B------:R-:W-:-:S04]  /*2310*/  USEL UR5, UR5, URZ, UP0 ;  /* 0x000000ff05057287 */ /* 0x000fc80008000000 */
[----:B------:R-:W-:Y:S01]  /*2320*/  ULEA UR5, UR5, UR6, 0x3 ;  /* 0x0000000605057291 */ /* 0x000fe2000f8e18ff */
[----:B-1----:R-:W-:-:S04]  /*2330*/  LOP3.LUT R3, R16, UR4, RZ, 0x3c, !PT ;  /* 0x0000000410037c12 */ /* 0x002fc8000f8e3cff */
[----:B------:R-:W-:Y:S01]  /*2340*/  SHF.L.U32 R3, R3, 0x1f, RZ ;  /* 0x0000001f03037819 */ /* 0x000fe200000006ff */
[----:B------:R-:W-:-:S07]  /*2350*/  IMAD.U32 R0, RZ, RZ, UR5 ;  /* 0x00000005ff007e24 */ /* 0x000fce000f8e00ff */
.L_x_35:
[----:B-1----:R1:W2:Y:S02]  /*2360*/  SYNCS.PHASECHK.TRANS64.TRYWAIT P0, [R0+URZ], R3 ;  /* 0x00000003000075a7 */ /* 0x0022a400080011ff */
[----:B--2---:R-:W-:Y:S05]  /*2370*/  @!P0 NANOSLEEP.SYNCS 0x989680 ;  /* 0x009896800000895d */ /* 0x004fea0003900000 */
[----:B------:R-:W2:Y:S02]  /*2380*/  @!P0 SYNCS.PHASECHK.TRANS64 P0, [R0+URZ], R3 ;  /* 0x00000003000085a7 */ /* 0x000ea400080010ff */
[----:B--2-4-:R-:W-:Y:S05]  /*2390*/  @P0 EXIT ;  /* 0x000000000000094d */ /* 0x014fea0003800000 */
[----:B------:R-:W-:Y:S05]  /*23a0*/  BRA `(.L_x_35) ;  /* 0xfffffffc00ec7947 */ /* 0x000fea000383ffff */
.L_x_22:
[----:B------:R-:W-:-:S04]  /*23b0*/  UISETP.NE.AND UP1, UPT, UR37, URZ, UPT ;  /* 0x000000ff2500728c */ /* 0x000fc8000bf25270 */
[----:B------:R-:W-:-:S09]  /*23c0*/  UISETP.NE.OR UP1, UPT, UR8, 0x1, UP1 ;  /* 0x000000010800788c */ /* 0x000fd20008f25670 */
[----:B------:R-:W-:Y:S05]  /*23d0*/  BRA.U UP1, `(.L_x_36) ;  /* 0x0000000501487547 */ /* 0x000fea000b800000 */
[----:B------:R-:W-:Y:S01]  /*23e0*/  ISETP.GE.U32.AND P2, PT, R3, 0x2, PT ;  /* 0x000000020300780c */ /* 0x000fe20003f46070 */
[----:B------:R-:W-:Y:S01]  /*23f0*/  IMAD.MOV.U32 R12, RZ, RZ, 0x1 ;  /* 0x00000001ff0c7424 */ /* 0x000fe200078e00ff */
[----:B------:R-:W-:Y:S02]  /*2400*/  CS2R R10, SRZ ;  /* 0x00000000000a7805 */ /* 0x000fe4000001ff00 */
[----:B------:R-:W-:Y:S01]  /*2410*/  CS2R R8, SRZ ;  /* 0x0000000000087805 */ /* 0x000fe2000001ff00 */
[----:B------:R-:W-:Y:S01]  /*2420*/  UMOV UR4, 0x400 ;  /* 0x0000040000047882 */ /* 0x000fe20000000000 */
[----:B------:R-:W-:Y:S01]  /*2430*/  UMOV UR6, URZ ;  /* 0x000000ff00067c82 */ /* 0x000fe20008000000 */
[----:B------:R-:W-:-:S12]  /*2440*/  ULEA UR37, UR37, UR4, 0x18 ;  /* 0x0000000425257291 */ /* 0x000fd8000f8ec0ff */
.L_x_40:
[----:B------:R-:W-:Y:S02]  /*2450*/  LEA R0, R8, UR37, 0x3 ;  /* 0x0000002508007c11 */ /* 0x000fe4000f8e18ff */
[----:B------:R-:W-:-:S03]  /*2460*/  SHF.L.U32 R5, R9, 0x1f, RZ ;  /* 0x0000001f09057819 */ /* 0x000fc600000006ff */
[----:B------:R-:W-:Y:S01]  /*2470*/  VIADD R4, R0, 0xd0 ;  /* 0x000000d000047836 */ /* 0x000fe20000000000 */
[----:B------:R-:W1:Y:S02]  /*2480*/  SYNCS.PHASECHK.TRANS64.TRYWAIT P0, [R0+URZ+0xc0], R5 ;  /* 0x0000c005000075a7 */ /* 0x000e6400080011ff */
[----:B-1----:R-:W-:Y:S05]  /*2490*/  @!P0 BRA `(.L_x_37) ;  /* 0x0000007400188947 */ /* 0x002fea0003800000 */
.L_x_132:
[----:B------:R-:W-:Y:S01]  /*24a0*/  ULEA UR5, UR6, UR37, 0x3 ;  /* 0x0000002506057291 */ /* 0x000fe2000f8e18ff */
[----:B------:R-:W-:Y:S01]  /*24b0*/  PRMT R4, RZ, 0x654, R4 ;  /* 0x00000654ff047816 */ /* 0x000fe20000000004 */
[----:B-1----:R-:W-:Y:S01]  /*24c0*/  @!P2 IMAD.MOV.U32 R5, RZ, RZ, 0x10 ;  /* 0x00000010ff05a424 */ /* 0x002fe200078e00ff */
[----:B------:R-:W-:Y:S01]  /*24d0*/  SHF.L.U32 R7, R12, 0x1f, RZ ;  /* 0x0000001f0c077819 */ /* 0x000fe200000006ff */
[----:B------:R-:W-:Y:S01]  /*24e0*/  UIADD3 UR4, UPT, UPT, UR5, 0x80, URZ ;  /* 0x0000008005047890 */ /* 0x000fe2000fffe0ff */
[----:B------:R1:W-:Y:S05]  /*24f0*/  SYNCS.ARRIVE.TRANS64.RED.A1T0 RZ, [R4+URZ], RZ ;  /* 0x000000ff04ff79a7 */ /* 0x0003ea00081004ff */
[----:B------:R-:W-:Y:S01]  /*2500*/  IMAD.U32 R0, RZ, RZ, UR4 ;  /* 0x00000004ff007e24 */ /* 0x000fe2000f8e00ff */
[----:B------:R-:W2:Y:S04]  /*2510*/  SYNCS.PHASECHK.TRANS64.TRYWAIT P0, [UR5+0x90], R7 ;  /* 0x00009007ff0075a7 */ /* 0x000ea80008001105 */
[----:B------:R-:W-:Y:S01]  /*2520*/  PRMT R13, R3, 0x654, R0 ;  /* 0x00000654030d7816 */ /* 0x000fe20000000000 */
[----:B-12---:R-:W-:Y:S06]  /*2530*/  @!P0 BRA `(.L_x_38) ;  /* 0x0000007400048947 */ /* 0x006fec0003800000 */
.L_x_134:
[----:B------:R-:W-:Y:S01]  /*2540*/  ULEA UR4, UR6, UR37, 0x4 ;  /* 0x0000002506047291 */ /* 0x000fe2000f8e20ff */
[----:B---3--:R-:W-:Y:S01]  /*2550*/  SEL R2, R13, R2, !P2 ;  /* 0x000000020d027207 */ /* 0x008fe20005000000 */
[----:B------:R-:W-:Y:S01]  /*2560*/  UIADD3 UR5, UPT, UPT, UR5, 0x80, URZ ;  /* 0x0000008005057890 */ /* 0x000fe2000fffe0ff */
[----:B-1----:R-:W-:Y:S01]  /*2570*/  LEA R0, R11, UR37, 0x3 ;  /* 0x000000250b007c11 */ /* 0x002fe2000f8e18ff */
[----:B------:R-:W-:Y:S01]  /*2580*/  UIADD3 UR4, UPT, UPT, UR4, 0xf0, URZ ;  /* 0x000000f004047890 */ /* 0x000fe2000fffe0ff */
[----:B------:R1:W-:Y:S01]  /*2590*/  @!P2 SYNCS.ARRIVE.TRANS64.RED RZ, [R2+URZ], R5 ;  /* 0x0000000502ffa9a7 */ /* 0x0003e200080004ff */
[----:B------:R-:W-:Y:S01]  /*25a0*/  UIADD3 UR6, UPT, UPT, UR6, 0x1, URZ ;  /* 0x0000000106067890 */ /* 0x000fe2000fffe0ff */
[----:B------:R-:W-:-:S03]  /*25b0*/  VIADD R8, R8, 0x1 ;  /* 0x0000000108087836 */ /* 0x000fc60000000000 */
[----:B------:R-:W-:Y:S02]  /*25c0*/  UISETP.NE.AND UP0, UPT, UR6, 0x2, UPT ;  /* 0x000000020600788c */ /* 0x000fe4000bf05270 */
[----:B------:R-:W-:Y:S01]  /*25d0*/  ISETP.NE.AND P0, PT, R8, 0x2, PT ;  /* 0x000000020800780c */ /* 0x000fe20003f05270 */
[----:B------:R-:W-:Y:S06]  /*25e0*/  UGETNEXTWORKID.BROADCAST [UR4], [UR5] ;  /* 0x00000000040073ca */ /* 0x000fec0008000100 */
[----:B------:R-:W-:Y:S02]  /*25f0*/  USEL UR4, URZ, 0x1, UP0 ;  /* 0x00000001ff047887 */ /* 0x000fe40008000000 */
[----:B------:R-:W-:-:S04]  /*2600*/  USEL UR6, UR6, URZ, UP0 ;  /* 0x000000ff06067287 */ /* 0x000fc80008000000 */
[----:B------:R-:W-:Y:S02]  /*2610*/  LOP3.LUT R12, R12, UR4, RZ, 0x3c, !PT ;  /* 0x000000040c0c7c12 */ /* 0x000fe4000f8e3cff */
[----:B-1----:R-:W-:-:S04]  /*2620*/  SHF.L.U32 R5, R10, 0x1f, RZ ;  /* 0x0000001f0a057819 */ /* 0x002fc800000006ff */
[----:B------:R-:W1:Y:S02]  /*2630*/  SYNCS.PHASECHK.TRANS64.TRYWAIT P1, [R0+URZ+0x80], R5 ;  /* 0x00008005000075a7 */ /* 0x000e6400080211ff */
[----:B-1----:R-:W-:Y:S05]  /*2640*/  @!P1 BRA `(.L_x_39) ;  /* 0x0000007000d89947 */ /* 0x002fea0003800000 */
.L_x_135:
[C---:B------:R-:W-:Y:S01]  /*2650*/  LEA R4, R11.reuse, UR37, 0x4 ;  /* 0x000000250b047c11 */ /* 0x040fe2000f8e20ff */
[----:B-1----:R-:W-:Y:S01]  /*2660*/  VIADD R0, R0, 0x90 ;  /* 0x0000009000007836 */ /* 0x002fe20000000000 */
[----:B------:R-:W-:Y:S01]  /*2670*/  SEL R8, R8, RZ, P0 ;  /* 0x000000ff08087207 */ /* 0x000fe20000000000 */
[----:B------:R-:W-:-:S03]  /*2680*/  VIADD R11, R11, 0x1 ;  /* 0x000000010b0b7836 */ /* 0x000fc60000000000 */
[----:B------:R-:W1:Y:S01]  /*2690*/  LDS.128 R4, [R4+0xf0] ;  /* 0x0000f00004047984 */ /* 0x000e620000000c00 */
[----:B------:R-:W-:Y:S02]  /*26a0*/  PRMT R0, RZ, 0x654, R0 ;  /* 0x00000654ff007816 */ /* 0x000fe40000000000 */
[C---:B------:R-:W-:Y:S01]  /*26b0*/  ISETP.NE.AND P1, PT, R11.reuse, 0x2, PT ;  /* 0x000000020b00780c */ /* 0x040fe20003f25270 */
[----:B------:R-:W-:Y:S01]  /*26c0*/  @!PT LDS RZ, [RZ] ;  /* 0x00000000fffff984 */ /* 0x000fe20000000800 */
[----:B------:R-:W-:Y:S01]  /*26d0*/  @!PT LDS RZ, [RZ] ;  /* 0x00000000fffff984 */ /* 0x000fe20000000800 */
[----:B------:R-:W-:Y:S01]  /*26e0*/  @!PT LDS RZ, [RZ] ;  /* 0x00000000fffff984 */ /* 0x000fe20000000800 */
[----:B------:R-:W-:Y:S01]  /*26f0*/  @!PT LDS RZ, [RZ] ;  /* 0x00000000fffff984 */ /* 0x000fe20000000800 */
[----:B------:R2:W-:Y:S06]  /*2700*/  MEMBAR.ALL.CTA ;  /* 0x0000000000007992 */ /* 0x0005ec0000008000 */
[----:B--2---:R-:W2:Y:S01]  /*2710*/  FENCE.VIEW.ASYNC.S ;  /* 0x00000000000073c6 */ /* 0x004ea20000000000 */
[----:B------:R-:W-:Y:S01]  /*2720*/  SEL R11, R11, RZ, P1 ;  /* 0x000000ff0b0b7207 */ /* 0x000fe20000800000 */
[----:B--2---:R2:W-:Y:S01]  /*2730*/  SYNCS.ARRIVE.TRANS64.RED.A1T0 RZ, [R0+URZ], RZ ;  /* 0x000000ff00ff79a7 */ /* 0x0045e200081004ff */
[----:B-1----:R-:W-:-:S02]  /*2740*/  LOP3.LUT P3, RZ, R6, 0x1, RZ, 0xc0, !PT ;  /* 0x0000000106ff7812 */ /* 0x002fc4000786c0ff */
[----:B------:R-:W-:-:S04]  /*2750*/  SEL R5, RZ, 0x1, P1 ;  /* 0x00000001ff057807 */ /* 0x000fc80000800000 */
[----:B------:R-:W-:Y:S02]  /*2760*/  LOP3.LUT R10, R10, R5, RZ, 0x3c, !PT ;  /* 0x000000050a0a7212 */ /* 0x000fe400078e3cff */
[----:B--2---:R-:W-:-:S04]  /*2770*/  SEL R0, RZ, 0x1, P0 ;  /* 0x00000001ff007807 */ /* 0x004fc80000000000 */
[----:B------:R-:W-:Y:S01]  /*2780*/  LOP3.LUT R9, R9, R0, RZ, 0x3c, !PT ;  /* 0x0000000009097212 */ /* 0x000fe200078e3cff */
[----:B------:R-:W-:Y:S06]  /*2790*/  @P3 BRA `(.L_x_40) ;  /* 0xfffffffc002c3947 */ /* 0x000fec000383ffff */
[----:B------:R-:W-:Y:S01]  /*27a0*/  ULEA UR5, UR6, UR37, 0x3 ;  /* 0x0000002506057291 */ /* 0x000fe2000f8e18ff */
[----:B------:R-:W-:-:S08]  /*27b0*/  SHF.L.U32 R3, R12, 0x1f, RZ ;  /* 0x0000001f0c037819 */ /* 0x000fd000000006ff */
[----:B------:R-:W1:Y:S02]  /*27c0*/  SYNCS.PHASECHK.TRANS64 P0, [UR5+0x90], R3 ;  /* 0x00009003ff0075a7 */ /* 0x000e640008001005 */
[----:B-1----:R-:W-:Y:S05]  /*27d0*/  @P0 BRA `(.L_x_41) ;  /* 0x0000000000080947 */ /* 0x002fea0003800000 */
[----:B------:R-:W1:Y:S02]  /*27e0*/  SYNCS.PHASECHK.TRANS64.TRYWAIT P0, [UR5+0x90], R3 ;  /* 0x00009003ff0075a7 */ /* 0x000e640008001105 */
[----:B-1----:R-:W-:Y:S05]  /*27f0*/  @!P0 BRA `(.L_x_42) ;  /* 0x0000007000808947 */ /* 0x002fea0003800000 */
.L_x_41:
[----:B------:R-:W-:-:S04]  /*2800*/  UIADD3 UR4, UPT, UPT, UR6, 0x1, URZ ;  /* 0x0000000106047890 */ /* 0x000fc8000fffe0ff */
[----:B------:R-:W-:-:S04]  /*2810*/  UISETP.NE.AND UP0, UPT, UR4, 0x2, UPT ;  /* 0x000000020400788c */ /* 0x000fc8000bf05270 */
[----:B------:R-:W-:Y:S02]  /*2820*/  USEL UR7, URZ, 0x1, UP0 ;  /* 0x00000001ff077887 */ /* 0x000fe40008000000 */
[----:B------:R-:W-:-:S04]  /*2830*/  USEL UR4, UR4, URZ, UP0 ;  /* 0x000000ff04047287 */ /* 0x000fc80008000000 */
[----:B------:R-:W-:Y:S01]  /*2840*/  ULEA UR4, UR4, UR37, 0x3 ;  /* 0x0000002504047291 */ /* 0x000fe2000f8e18ff */
[----:B-1----:R-:W-:-:S04]  /*2850*/  LOP3.LUT R3, R12, UR7, RZ, 0x3c, !PT ;  /* 0x000000070c037c12 */ /* 0x002fc8000f8e3cff */
[----:B------:R-:W-:-:S04]  /*2860*/  SHF.L.U32 R0, R3, 0x1f, RZ ;  /* 0x0000001f03007819 */ /* 0x000fc800000006ff */
[----:B------:R-:W1:Y:S02]  /*2870*/  SYNCS.PHASECHK.TRANS64 P0, [UR4+0x90], R0 ;  /* 0x00009000ff0075a7 */ /* 0x000e640008001004 */
[----:B-1----:R-:W-:Y:S05]  /*2880*/  @P0 EXIT ;  /* 0x000000000000094d */ /* 0x002fea0003800000 */
[----:B------:R-:W-:Y:S02]  /*2890*/  SHF.L.U32 R3, R3, 0x1f, RZ ;  /* 0x0000001f03037819 */ /* 0x000fe400000006ff */
[----:B------:R-:W-:-:S07]  /*28a0*/  MOV R0, UR4 ;  /* 0x0000000400007c02 */ /* 0x000fce0008000f00 */
.L_x_43:
[----:B-1----:R1:W2:Y:S02]  /*28b0*/  SYNCS.PHASECHK.TRANS64.TRYWAIT P0, [R0+URZ+0x90], R3 ;  /* 0x00009003000075a7 */ /* 0x0022a400080011ff */
[----:B--2---:R-:W-:Y:S05]  /*28c0*/  @!P0 NANOSLEEP.SYNCS 0x989680 ;  /* 0x009896800000895d */ /* 0x004fea0003900000 */
[----:B------:R-:W2:Y:S02]  /*28d0*/  @!P0 SYNCS.PHASECHK.TRANS64 P0, [R0+URZ+0x90], R3 ;  /* 0x00009003000085a7 */ /* 0x000ea400080010ff */
[----:B--2---:R-:W-:Y:S05]  /*28e0*/  @P0 EXIT ;  /* 0x000000000000094d */ /* 0x004fea0003800000 */
[----:B------:R-:W-:Y:S05]  /*28f0*/  BRA `(.L_x_43) ;  /* 0xfffffffc00ec7947 */ /* 0x000fea000383ffff */
.L_x_36:
[----:B------:R-:W-:Y:S05]  /*2900*/  BRA.U UP4, `(.L_x_44) ;  /* 0x0000000d04b87547 */ /* 0x000fea000b800000 */
[----:B------:R-:W-:Y:S01]  /*2910*/  UMOV UR4, 0x40 ;  /* 0x0000004000047882 */ /* 0x000fe20000000000 */
[----:B------:R-:W-:Y:S01]  /*2920*/  NOP ;  /* 0x0000000000007918 */ /* 0x000fe20000000000 */
[----:B------:R-:W-:Y:S01]  /*2930*/  ULEA UR4, UR37, UR4, 0x18 ;  /* 0x0000000425047291 */ /* 0x000fe2000f8ec0ff */
[----:B------:R-:W-:Y:S02]  /*2940*/  UMOV UR5, 0x400 ;  /* 0x0000040000057882 */ /* 0x000fe40000000000 */
[----:B------:R-:W-:-:S06]  /*2950*/  ULEA UR37, UR37, UR5, 0x18 ;  /* 0x0000000525257291 */ /* 0x000fcc000f8ec0ff */
[----:B---3--:R-:W1:Y:S02]  /*2960*/  LDS.U8 R2, [UR4+0x1c] ;  /* 0x00001c04ff027984 */ /* 0x008e640008000000 */
[----:B-1----:R-:W-:-:S13]  /*2970*/  ISETP.NE.AND P0, PT, R2, RZ, PT ;  /* 0x000000ff0200720c */ /* 0x002fda0003f05270 */
[----:B------:R-:W-:Y:S05]  /*2980*/  @P0 BRA `(.L_x_45) ;  /* 0x0000000000580947 */ /* 0x000fea0003800000 */
[----:B------:R-:W-:-:S13]  /*2990*/  ELECT P0, URZ, PT ;  /* 0x0000000000ff782f */ /* 0x000fda0003800000 */
[----:B------:R-:W-:Y:S05]  /*29a0*/  @!P0 BRA `(.L_x_46) ;  /* 0x0000000000608947 */ /* 0x000fea0003800000 */
[----:B------:R-:W-:Y:S01]  /*29b0*/  UMOV UR5, 0x10 ;  /* 0x0000001000057882 */ /* 0x000fe20000000000 */
[----:B------:R-:W-:Y:S01]  /*29c0*/  HFMA2 R2, -RZ, RZ, 0, 5.9604644775390625e-08 ;  /* 0x00000001ff027431 */ /* 0x000fe200000001ff */
[----:B------:R-:W-:-:S03]  /*29d0*/  MOV R3, 0xffff ;  /* 0x0000ffff00037802 */ /* 0x000fc60000000f00 */
[----:B------:R-:W-:Y:S04]  /*29e0*/  DEPBAR.LE SB1, 0x36 ;  /* 0x00009d800000791a */ /* 0x000fe80000000000 */
[----:B------:R-:W1:Y:S02]  /*29f0*/  UTCATOMSWS.FIND_AND_SET.ALIGN UP0, UR5, UR5 ;  /* 0x00000005000575e3 */ /* 0x000e640008000800 */
[----:B-1----:R-:W-:Y:S01]  /*2a00*/  MOV R4, UR5 ;  /* 0x0000000500047c02 */ /* 0x002fe20008000f00 */
[----:B------:R-:W-:Y:S06]  /*2a10*/  BRA.U UP0, `(.L_x_47) ;  /* 0x0000000100187547 */ /* 0x000fec000b800000 */
.L_x_48:
[----:B------:R-:W-:Y:S05]  /*2a20*/  NANOSLEEP 0x64 ;  /* 0x000000640000795d */ /* 0x000fea0003800000 */
[----:B------:R-:W-:-:S05]  /*2a30*/  UMOV UR5, 0x10 ;  /* 0x0000001000057882 */ /* 0x000fca0000000000 */
[----:B------:R-:W-:Y:S04]  /*2a40*/  DEPBAR.LE SB1, 0x36 ;  /* 0x00009d800000791a */ /* 0x000fe80000000000 */
[----:B------:R-:W1:Y:S02]  /*2a50*/  UTCATOMSWS.FIND_AND_SET.ALIGN UP0, UR5, UR5 ;  /* 0x00000005000575e3 */ /* 0x000e640008000800 */
[----:B-1----:R-:W-:Y:S01]  /*2a60*/  MOV R4, UR5 ;  /* 0x0000000500047c02 */ /* 0x002fe20008000f00 */
[----:B------:R-:W-:Y:S05]  /*2a70*/  BRA.U !UP0, `(.L_x_48) ;  /* 0xfffffffd08e87547 */ /* 0x000fea000b83ffff */
.L_x_47:
[-C--:B------:R-:W-:Y:S02]  /*2a80*/  SHF.L.U32 R3, R3, R4.reuse, RZ ;  /* 0x0000000403037219 */ /* 0x080fe400000006ff */
[----:B------:R-:W-:Y:S01]  /*2a90*/  SHF.L.U32 R2, R2, R4, RZ ;  /* 0x0000000402027219 */ /* 0x000fe200000006ff */
[----:B------:R-:W-:Y:S02]  /*2aa0*/  IMAD.SHL.U32 R4, R4, 0x20, RZ ;  /* 0x0000002004047824 */ /* 0x000fe400078e00ff */
[----:B------:R1:W-:Y:S04]  /*2ab0*/  ATOMS.OR RZ, [UR4+0x14], R3 ;  /* 0x00001403ffff798c */ /* 0x0003e8000b000004 */
[----:B------:R1:W-:Y:S04]  /*2ac0*/  ATOMS.OR RZ, [UR4+0x18], R2 ;  /* 0x00001802ffff798c */ /* 0x0003e8000b000004 */
[----:B------:R1:W-:Y:S01]  /*2ad0*/  STS [UR37+0x110], R4 ;  /* 0x00011004ff007988 */ /* 0x0003e20008000825 */
[----:B------:R-:W-:Y:S05]  /*2ae0*/  BRA `(.L_x_46) ;  /* 0x0000000000107947 */ /* 0x000fea0003800000 */
.L_x_45:
[----:B------:R-:W-:-:S05]  /*2af0*/  MOV R2, 0xffffffff ;  /* 0xffffffff00027802 */ /* 0x000fca0000000f00 */
[----:B------:R1:W-:Y:S02]  /*2b00*/  STS [UR37+0x110], R2 ;  /* 0x00011002ff007988 */ /* 0x0003e40008000825 */
[----:B-1----:R-:W-:Y:S02]  /*2b10*/  MOV R2, 0x2b30 ;  /* 0x00002b3000027802 */ /* 0x002fe40000000f00 */
[----:B-----5:R-:W-:Y:S05]  /*2b20*/  CALL.REL.NOINC `($__internal_1_$__cuda_sm10x_tcgen05_guardrail_trap_phase_invalid_during_alloc) ;  /* 0x00000074009c7944 */ /* 0x020fea0003c00000 */
.L_x_46:
[----:B------:R-:W-:Y:S05]  /*2b30*/  WARPSYNC.ALL ;  /* 0x0000000000007948 */ /* 0x000fea0003800000 */
[----:B------:R-:W2:Y:S01]  /*2b40*/  S2UR UR4, SR_CgaCtaId ;  /* 0x00000000000479c3 */ /* 0x000ea20000008800 */
[----:B------:R-:W-:Y:S01]  /*2b50*/  UMOV UR5, 0x400 ;  /* 0x0000040000057882 */ /* 0x000fe20000000000 */
[----:B------:R-:W-:-:S06]  /*2b60*/  NOP ;  /* 0x0000000000007918 */ /* 0x000fcc0000000000 */
[----:B------:R-:W-:Y:S06]  /*2b70*/  BAR.ARV 0x6, 0xa0 ;  /* 0x0182800000007b1d */ /* 0x000fec0000002000 */
[----:B------:R-:W3:Y:S01]  /*2b80*/  LDCU UR13, c[0x0][0x38c] ;  /* 0x00007180ff0d77ac */ /* 0x000ee20008000800 */
[----:B------:R-:W-:Y:S01]  /*2b90*/  LOP3.LUT R0, R0, 0xffff, RZ, 0xc0, !PT ;  /* 0x0000ffff00007812 */ /* 0x000fe200078ec0ff */
[----:B------:R-:W-:Y:S01]  /*2ba0*/  IMAD.MOV.U32 R11, RZ, RZ, 0x1 ;  /* 0x00000001ff0b7424 */ /* 0x000fe200078e00ff */
[----:B------:R-:W-:Y:S01]  /*2bb0*/  CS2R R8, SRZ ;  /* 0x0000000000087805 */ /* 0x000fe2000001ff00 */
[----:B------:R-:W-:Y:S01]  /*2bc0*/  UISETP.LT.AND UP0, UPT, UR23, 0x1, UPT ;  /* 0x000000011700788c */ /* 0x000fe2000bf01270 */
[----:B------:R-:W-:Y:S01]  /*2bd0*/  R2UR UR8, R0 ;  /* 0x00000000000872ca */ /* 0x000fe200000e0000 */
[----:B------:R-:W-:Y:S01]  /*2be0*/  IMAD.MOV.U32 R10, RZ, RZ, RZ ;  /* 0x000000ffff0a7224 */ /* 0x000fe200078e00ff */
[----:B------:R-:W-:Y:S01]  /*2bf0*/  UMOV UR18, URZ ;  /* 0x000000ff00127c82 */ /* 0x000fe20008000000 */
[----:B------:R-:W-:-:S02]  /*2c00*/  USEL UR9, UR23, 0x1, !UP0 ;  /* 0x0000000117097887 */ /* 0x000fc4000c000000 */
[----:B--2---:R-:W-:Y:S01]  /*2c10*/  ULEA UR4, UR4, UR5, 0x18 ;  /* 0x0000000504047291 */ /* 0x004fe2000f8ec0ff */
[----:B------:R-:W-:Y:S01]  /*2c20*/  UMOV UR17, URZ ;  /* 0x000000ff00117c82 */ /* 0x000fe20008000000 */
[----:B------:R-:W-:Y:S02]  /*2c30*/  UIADD3 UR9, UPT, UPT, -UR9, URZ, URZ ;  /* 0x000000ff09097290 */ /* 0x000fe4000fffe1ff */
[----:B------:R-:W-:Y:S02]  /*2c40*/  UIADD3 UR10, UPT, UPT, UR4, 0x10400, URZ ;  /* 0x00010400040a7890 */ /* 0x000fe4000fffe0ff */
[----:B------:R-:W-:-:S03]  /*2c50*/  UIADD3 UR11, UPT, UPT, UR4, 0x1c400, URZ ;  /* 0x0001c400040b7890 */ /* 0x000fc6000fffe0ff */
[----:B-1----:R-:W1:Y:S01]  /*2c60*/  LDS R2, [UR4+0x110] ;  /* 0x00011004ff027984 */ /* 0x002e620008000800 */
[----:B------:R-:W-:Y:S02]  /*2c70*/  UIADD3 UR12, UPT, UPT, UR4, 0x34400, URZ ;  /* 0x00034400040c7890 */ /* 0x000fe4000fffe0ff */
[----:B------:R-:W-:Y:S02]  /*2c80*/  USHF.R.U32.HI UR10, URZ, 0x4, UR10 ;  /* 0x00000004ff0a7899 */ /* 0x000fe4000801160a */
[----:B------:R-:W-:Y:S02]  /*2c90*/  USHF.R.U32.HI UR11, URZ, 0x4, UR11 ;  /* 0x00000004ff0b7899 */ /* 0x000fe4000801160b */
[----:B------:R-:W-:Y:S02]  /*2ca0*/  USHF.R.U32.HI UR12, URZ, 0x4, UR12 ;  /* 0x00000004ff0c7899 */ /* 0x000fe4000801160c */
[----:B------:R-:W-:Y:S02]  /*2cb0*/  ULOP3.LUT UR10, UR10, 0x3fff, URZ, 0xc0, !UPT ;  /* 0x00003fff0a0a7892 */ /* 0x000fe4000f8ec0ff */
[----:B------:R-:W-:-:S02]  /*2cc0*/  ULOP3.LUT UR11, UR11, 0x3fff, URZ, 0xc0, !UPT ;  /* 0x00003fff0b0b7892 */ /* 0x000fc4000f8ec0ff */
[----:B------:R-:W-:Y:S02]  /*2cd0*/  ULOP3.LUT UR12, UR12, 0x3fff, URZ, 0xc0, !UPT ;  /* 0x00003fff0c0c7892 */ /* 0x000fe4000f8ec0ff */
[----:B------:R-:W-:Y:S02]  /*2ce0*/  ULOP3.LUT UR10, UR10, 0x10000, URZ, 0xfc, !UPT ;  /* 0x000100000a0a7892 */ /* 0x000fe4000f8efcff */
[----:B------:R-:W-:Y:S02]  /*2cf0*/  ULOP3.LUT UR11, UR11, 0x10000, URZ, 0xfc, !UPT ;  /* 0x000100000b0b7892 */ /* 0x000fe4000f8efcff */
[----:B------:R-:W-:Y:S02]  /*2d00*/  ULOP3.LUT UR12, UR12, 0x10000, URZ, 0xfc, !UPT ;  /* 0x000100000c0c7892 */ /* 0x000fe4000f8efcff */
[----:B---3--:R-:W-:Y:S01]  /*2d10*/  UISETP.GE.AND UP0, UPT, UR13, 0x1, UPT ;  /* 0x000000010d00788c */ /* 0x008fe2000bf06270 */
[----:B-1----:R-:W-:Y:S01]  /*2d20*/  R2UR UR19, R2 ;  /* 0x00000000021372ca */ /* 0x002fe200000e0000 */
[----:B------:R-:W-:-:S05]  /*2d30*/  IMAD.MOV.U32 R2, RZ, RZ, 0x820 ;  /* 0x00000820ff027424 */ /* 0x000fca00078e00ff */
[C---:B------:R-:W-:Y:S02]  /*2d40*/  R2UR UR7, R2.reuse ;  /* 0x00000000020772ca */ /* 0x040fe400000e0000 */
[C---:B------:R-:W-:Y:S02]  /*2d50*/  R2UR UR6, R2.reuse ;  /* 0x00000000020672ca */ /* 0x040fe400000e0000 */
[----:B------:R-:W-:-:S03]  /*2d60*/  R2UR UR5, R2 ;  /* 0x00000000020572ca */ /* 0x000fc600000e0000 */
[----:B------:R-:W-:Y:S02]  /*2d70*/  ULOP3.LUT UR16, UR19, 0x1, URZ, 0xc0, !UPT ;  /* 0x0000000113107892 */ /* 0x000fe4000f8ec0ff */
[----:B------:R-:W-:Y:S02]  /*2d80*/  UIADD3 UR26, UPT, UPT, UR19, 0x101, URZ ;  /* 0x00000101131a7890 */ /* 0x000fe4000fffe0ff */
[----:B------:R-:W-:Y:S02]  /*2d90*/  UIADD3 UR20, UPT, UPT, UR19, 0x103, URZ ;  /* 0x0000010313147890 */ /* 0x000fe4000fffe0ff */
[----:B------:R-:W-:Y:S02]  /*2da0*/  ULOP3.LUT UR16, UR16, 0x14, URZ, 0xfc, !UPT ;  /* 0x0000001410107892 */ /* 0x000fe4000f8efcff */
[----:B------:R-:W-:Y:S02]  /*2db0*/  ULOP3.LUT UR15, UR26, 0x1, URZ, 0xc0, !UPT ;  /* 0x000000011a0f7892 */ /* 0x000fe4000f8ec0ff */
[----:B------:R-:W-:-:S02]  /*2dc0*/  ULOP3.LUT UR14, UR20, 0x1, URZ, 0xc0, !UPT ;  /* 0x00000001140e7892 */ /* 0x000fc4000f8ec0ff */
[----:B------:R-:W-:Y:S02]  /*2dd0*/  UPRMT UR29, UR16, 0x5410, UR7 ;  /* 0x00005410101d7896 */ /* 0x000fe40008000007 */
[----:B------:R-:W-:Y:S02]  /*2de0*/  UIADD3 UR28, UPT, UPT, UR19, 0x100, URZ ;  /* 0x00000100131c7890 */ /* 0x000fe4000fffe0ff */
[----:B------:R-:W-:Y:S02]  /*2df0*/  ULOP3.LUT UR24, UR19, 0xfffffffe, URZ, 0xc0, !UPT ;  /* 0xfffffffe13187892 */ /* 0x000fe4000f8ec0ff */
[----:B------:R-:W-:Y:S02]  /*2e00*/  ULOP3.LUT UR15, UR15, 0x14, URZ, 0xfc, !UPT ;  /* 0x000000140f0f7892 */ /* 0x000fe4000f8efcff */
[----:B------:R-:W-:Y:S02]  /*2e10*/  ULOP3.LUT UR14, UR14, 0x14, URZ, 0xfc, !UPT ;  /* 0x000000140e0e7892 */ /* 0x000fe4000f8efcff */
[----:B------:R-:W-:-:S02]  /*2e20*/  ULOP3.LUT UR28, UR28, 0xfffffffe, URZ, 0xc0, !UPT ;  /* 0xfffffffe1c1c7892 */ /* 0x000fc4000f8ec0ff */
[----:B------:R-:W-:Y:S02]  /*2e30*/  ULOP3.LUT UR26, UR26, 0xfffffffe, URZ, 0xc0, !UPT ;  /* 0xfffffffe1a1a7892 */ /* 0x000fe4000f8ec0ff */
[----:B------:R-:W-:Y:S02]  /*2e40*/  UIADD3 UR24, UPT, UPT, UR24, 0x102, URZ ;  /* 0x0000010218187890 */ /* 0x000fe4000fffe0ff */
[----:B------:R-:W-:Y:S02]  /*2e50*/  ULOP3.LUT UR20, UR20, 0xfffffffe, URZ, 0xc0, !UPT ;  /* 0xfffffffe14147892 */ /* 0x000fe4000f8ec0ff */
[----:B------:R-:W-:Y:S02]  /*2e60*/  UPRMT UR27, UR15, 0x5410, UR6 ;  /* 0x000054100f1b7896 */ /* 0x000fe40008000006 */
[----:B------:R-:W-:Y:S01]  /*2e70*/  UPRMT UR21, UR14, 0x5410, UR5 ;  /* 0x000054100e157896 */ /* 0x000fe20008000005 */
[----:B------:R-:W-:-:S11]  /*2e80*/  UMOV UR25, UR29 ;  /* 0x0000001d00197c82 */ /* 0x000fd60008000000 */
.L_x_55:
[----:B------:R-:W-:Y:S02]  /*2e90*/  LEA R0, R10, UR4, 0x3 ;  /* 0x000000040a007c11 */ /* 0x000fe4000f8e18ff */
[----:B------:R-:W-:Y:S02]  /*2ea0*/  SHF.L.U32 R5, R9, 0x1f, RZ ;  /* 0x0000001f09057819 */ /* 0x000fe400000006ff */
[----:B------:R-:W-:Y:S01]  /*2eb0*/  PLOP3.LUT P0, PT, PT, PT, UP0, 0x80, 0x8 ;  /* 0x000000000008781c */ /* 0x000fe20003f0f008 */
[----:B------:R-:W-:Y:S01]  /*2ec0*/  VIADD R3, R0, 0x90 ;  /* 0x0000009000037836 */ /* 0x000fe20000000000 */
[----:B-1----:R-:W1:Y:S02]  /*2ed0*/  SYNCS.PHASECHK.TRANS64.TRYWAIT P1, [R0+URZ+0x80], R5 ;  /* 0x00008005000075a7 */ /* 0x002e6400080211ff */
[----:B-1-3--:R-:W-:Y:S09]  /*2ee0*/  @!P1 BRA `(.L_x_49) ;  /* 0x0000006800dc9947 */ /* 0x00aff20003800000 */
.L_x_137:
[----:B------:R-:W-:Y:S01]  /*2ef0*/  LEA R4, R10, UR4, 0x4 ;  /* 0x000000040a047c11 */ /* 0x000fe2000f8e20ff */
[----:B------:R-:W-:Y:S01]  /*2f00*/  @UP0 ULEA UR5, UR17, UR4, 0x3 ;  /* 0x0000000411050291 */ /* 0x000fe2000f8e18ff */
[----:B------:R-:W-:Y:S01]  /*2f10*/  PLOP3.LUT P2, PT, PT, PT, PT, 0x80, 0x8 ;  /* 0x000000000008781c */ /* 0x000fe20003f4f070 */
[----:B------:R-:W-:Y:S01]  /*2f20*/  ULEA UR6, UR18, UR4, 0x3 ;  /* 0x0000000412067291 */ /* 0x000fe2000f8e18ff */
[----:B------:R-:W-:Y:S01]  /*2f30*/  PRMT R3, RZ, 0x654, R3 ;  /* 0x00000654ff037816 */ /* 0x000fe20000000003 */
[----:B------:R-:W-:Y:S01]  /*2f40*/  ULEA UR7, UR18, UR19, 0x7 ;  /* 0x0000001312077291 */ /* 0x000fe2000f8e38ff */
[----:B-1----:R-:W1:Y:S01]  /*2f50*/  LDS.128 R4, [R4+0xf0] ;  /* 0x0000f00004047984 */ /* 0x002e620000000c00 */
[----:B------:R-:W-:Y:S02]  /*2f60*/  @P0 SHF.L.U32 R2, R8, 0x1f, RZ ;  /* 0x0000001f08020819 */ /* 0x000fe400000006ff */
[----:B------:R-:W-:Y:S01]  /*2f70*/  SHF.L.U32 R0, R11, 0x1f, RZ ;  /* 0x0000001f0b007819 */ /* 0x000fe200000006ff */
[----:B------:R-:W-:Y:S01]  /*2f80*/  @!PT LDS RZ, [RZ] ;  /* 0x00000000fffff984 */ /* 0x000fe20000000800 */
[----:B------:R-:W-:Y:S01]  /*2f90*/  @!PT LDS RZ, [RZ] ;  /* 0x00000000fffff984 */ /* 0x000fe20000000800 */
[----:B------:R-:W-:Y:S01]  /*2fa0*/  @!PT LDS RZ, [RZ] ;  /* 0x00000000fffff984 */ /* 0x000fe20000000800 */
[----:B------:R-:W-:Y:S01]  /*2fb0*/  @!PT LDS RZ, [RZ] ;  /* 0x00000000fffff984 */ /* 0x000fe20000000800 */
[----:B------:R2:W-:Y:S06]  /*2fc0*/  MEMBAR.ALL.CTA ;  /* 0x0000000000007992 */ /* 0x0005ec0000008000 */
[----:B--2---:R-:W2:Y:S02]  /*2fd0*/  FENCE.VIEW.ASYNC.S ;  /* 0x00000000000073c6 */ /* 0x004ea40000000000 */
[----:B--2---:R2:W-:Y:S01]  /*2fe0*/  SYNCS.ARRIVE.TRANS64.RED.A1T0 RZ, [R3+URZ], RZ ;  /* 0x000000ff03ff79a7 */ /* 0x0045e200081004ff */
[----:B------:R2:W3:Y:S01]  /*2ff0*/  @P0 SYNCS.PHASECHK.TRANS64.TRYWAIT P2, [UR5], R2 ;  /* 0x00000002ff0005a7 */ /* 0x0004e20008041105 */
[----:B-1----:R-:W-:Y:S01]  /*3000*/  LOP3.LUT P1, RZ, R6, 0x1, RZ, 0xc0, !PT ;  /* 0x0000000106ff7812 */ /* 0x002fe2000782c0ff */
[----:B------:R-:W1:Y:S02]  /*3010*/  SYNCS.PHASECHK.TRANS64.TRYWAIT P0, [UR6+0xb0], R0 ;  /* 0x0000b000ff0075a7 */ /* 0x000e640008001106 */
[----:B-123--:R-:W-:Y:S10]  /*3020*/  @!P0 BRA `(.L_x_50) ;  /* 0x0000006800a08947 */ /* 0x00eff40003800000 */
.L_x_139:
[----:B------:R-:W-:Y:S01]  /*3030*/  IADD3 R10, PT, PT, R10, 0x1, RZ ;  /* 0x000000010a0a7810 */ /* 0x000fe20007ffe0ff */
[----:B------:R-:W-:Y:S06]  /*3040*/  BRA.U !UP0, `(.L_x_51) ;  /* 0x0000000108d07547 */ /* 0x000fec000b800000 */
[----:B------:R-:W-:Y:S01]  /*3050*/  UMOV UR16, URZ ;  /* 0x000000ff00107c82 */ /* 0x000fe20008000000 */
[----:B------:R-:W-:Y:S01]  /*3060*/  UMOV UR15, UR9 ;  /* 0x00000009000f7c82 */ /* 0x000fe20008000000 */
[----:B------:R-:W-:Y:S01]  /*3070*/  UMOV UR14, UR23 ;  /* 0x00000017000e7c82 */ /* 0x000fe20008000000 */
[----:B------:R-:W-:-:S05]  /*3080*/  UMOV UR13, UR17 ;  /* 0x00000011000d7c82 */ /* 0x000fca0008000000 */
.L_x_54:
[----:B------:R-:W-:Y:S02]  /*3090*/  UIADD3 UR15, UPT, UPT, UR15, 0x1, URZ ;  /* 0x000000010f0f7890 */ /* 0x000fe4000fffe0ff */
[----:B--2---:R-:W-:Y:S02]  /*30a0*/  ULEA UR5, UR13, UR4, 0x3 ;  /* 0x000000040d057291 */ /* 0x004fe4000f8e18ff */
[----:B------:R-:W-:Y:S01]  /*30b0*/  UISETP.NE.AND UP1, UPT, UR15, URZ, UPT ;  /* 0x000000ff0f00728c */ /* 0x000fe2000bf25270 */
[----:B---3--:R-:W-:Y:S10]  /*30c0*/  @P2 BRA `(.L_x_52) ;  /* 0x00000000000c2947 */ /* 0x008ff40003800000 */
[----:B-1----:R-:W-:Y:S04]  /*30d0*/  SHF.L.U32 R3, R8, 0x1f, RZ ;  /* 0x0000001f08037819 */ /* 0x002fe800000006ff */
[----:B------:R-:W1:Y:S02]  /*30e0*/  SYNCS.PHASECHK.TRANS64.TRYWAIT P0, [UR5], R3 ;  /* 0x00000003ff0075a7 */ /* 0x000e640008001105 */
[----:B-1----:R-:W-:Y:S05]  /*30f0*/  @!P0 BRA `(.L_x_53) ;  /* 0x0000006800848947 */ /* 0x002fea0003800000 */
.L_x_52:
[----:B------:R-:W-:Y:S01]  /*3100*/  UISETP.NE.AND UP2, UPT, UR14, 0x1, UPT ;  /* 0x000000010e00788c */ /* 0x000fe2000bf45270 */
[----:B------:R-:W-:Y:S01]  /*3110*/  PLOP3.LUT P2, PT, PT, PT, PT, 0x80, 0x8 ;  /* 0x000000000008781c */ /* 0x000fe20003f4f070 */
[----:B------:R-:W-:Y:S02]  /*3120*/  UIADD3 UR17, UPT, UPT, UR13, 0x1, URZ ;  /* 0x000000010d117890 */ /* 0x000fe4000fffe0ff */
[----:B------:R-:W-:Y:S02]  /*3130*/  ULEA UR32, UR13, UR11, 0xb ;  /* 0x0000000b0d207291 */ /* 0x000fe4000f8e58ff */
[----:B------:R-:W-:Y:S01]  /*3140*/  UISETP.NE.AND UP3, UPT, UR17, 0x3, UPT ;  /* 0x000000031100788c */ /* 0x000fe2000bf65270 */
[----:B------:R-:W-:Y:S01]  /*3150*/  PLOP3.LUT P0, PT, PT, PT, UP2, 0x80, 0x8 ;  /* 0x000000000008781c */ /* 0x000fe20003f0f028 */
[----:B------:R-:W-:Y:S02]  /*3160*/  ULEA UR34, UR13, UR12, 0x7 ;  /* 0x0000000c0d227291 */ /* 0x000fe4000f8e38ff */
[----:B------:R-:W-:Y:S02]  /*3170*/  USEL UR30, URZ, 0x1, UP3 ;  /* 0x00000001ff1e7887 */ /* 0x000fe40009800000 */
[----:B------:R-:W-:Y:S02]  /*3180*/  USEL UR17, UR17, URZ, UP3 ;  /* 0x000000ff11117287 */ /* 0x000fe40009800000 */
[----:B------:R-:W-:Y:S02]  /*3190*/  UIADD3 UR46, UPT, UPT, UR32, 0x4, URZ ;  /* 0x00000004202e7890 */ /* 0x000fe4000fffe0ff */
[----:B------:R-:W-:Y:S01]  /*31a0*/  @UP2 ULEA UR22, UR17, UR4, 0x3 ;  /* 0x0000000411162291 */ /* 0x000fe2000f8e18ff */
[----:B------:R-:W-:Y:S01]  /*31b0*/  LOP3.LUT R8, R8, UR30, RZ, 0x3c, !PT ;  /* 0x0000001e08087c12 */ /* 0x000fe2000f8e3cff */
[----:B------:R-:W-:Y:S02]  /*31c0*/  ULEA UR30, UR13, UR10, 0xa ;  /* 0x0000000a0d1e7291 */ /* 0x000fe4000f8e50ff */
[----:B------:R-:W-:Y:S01]  /*31d0*/  UISETP.NE.U32.AND UP2, UPT, UR16, URZ, UPT ;  /* 0x000000ff1000728c */ /* 0x000fe2000bf45070 */
[----:B-1----:R-:W-:Y:S01]  /*31e0*/  @P0 SHF.L.U32 R0, R8, 0x1f, RZ ;  /* 0x0000001f08000819 */ /* 0x002fe200000006ff */
[----:B------:R-:W-:Y:S02]  /*31f0*/  UIADD3 UR44, UPT, UPT, UR30, 0x2, URZ ;  /* 0x000000021e2c7890 */ /* 0x000fe4000fffe0ff */
[----:B------:R-:W-:Y:S01]  /*3200*/  UIADD3 UR42, UPT, UPT, UR32, 0x400, URZ ;  /* 0x00000400202a7890 */ /* 0x000fe2000fffe0ff */
[----:B------:R2:W3:Y:S01]  /*3210*/  @P0 SYNCS.PHASECHK.TRANS64.TRYWAIT P2, [UR22], R0 ;  /* 0x00000000ff0005a7 */ /* 0x0004e20008041116 */
[----:B------:R-:W-:Y:S02]  /*3220*/  UIADD3 UR40, UPT, UPT, UR30, 0x4, URZ ;  /* 0x000000041e287890 */ /* 0x000fe4000fffe0ff */
[----:B------:R-:W-:Y:S02]  /*3230*/  UIADD3 UR38, UPT, UPT, UR32, 0x404, URZ ;  /* 0x0000040420267890 */ /* 0x000fe4000fffe0ff */
[----:B------:R-:W-:Y:S02]  /*3240*/  UIADD3 UR36, UPT, UPT, UR30, 0x6, URZ ;  /* 0x000000061e247890 */ /* 0x000fe4000fffe0ff */
[----:B------:R-:W-:Y:S02]  /*3250*/  UIADD3 UR5, UPT, UPT, UR5, 0x18, URZ ;  /* 0x0000001805057890 */ /* 0x000fe4000fffe0ff */
[----:B------:R-:W-:Y:S01]  /*3260*/  UIADD3 UR14, UPT, UPT, UR14, -0x1, URZ ;  /* 0xffffffff0e0e7890 */ /* 0x000fe2000fffe0ff */
[----:B------:R-:W-:Y:S01]  /*3270*/  UMOV UR35, 0x4008 ;  /* 0x0000400800237882 */ /* 0x000fe20000000000 */
[----:B------:R-:W-:Y:S01]  /*3280*/  UMOV UR33, 0x40004040 ;  /* 0x4000404000217882 */ /* 0x000fe20000000000 */
[----:B------:R2:W-:Y:S01]  /*3290*/  UTCCP.T.S.128dp128bit tmem[UR19+0x100], gdesc[UR34] ;  /* 0x00010022130079e7 */ /* 0x0005e20008180000 */
[----:B------:R-:W-:Y:S01]  /*32a0*/  UMOV UR31, 0x40004040 ;  /* 0x40004040001f7882 */ /* 0x000fe20000000000 */
[----:B------:R-:W-:Y:S01]  /*32b0*/  UMOV UR47, 0x40004040 ;  /* 0x40004040002f7882 */ /* 0x000fe20000000000 */
[----:B------:R2:W-:Y:S01]  /*32c0*/  UTCHMMA gdesc[UR30], gdesc[UR32], tmem[UR7], tmem[UR28], idesc[UR29], UP2 ;  /* 0x00ff1c201e0075ea */ /* 0x0005e20009000007 */
[----:B------:R-:W-:Y:S01]  /*32d0*/  UMOV UR45, 0x40004040 ;  /* 0x40004040002d7882 */ /* 0x000fe20000000000 */
[----:B------:R-:W-:Y:S01]  /*32e0*/  UMOV UR43, 0x40004040 ;  /* 0x40004040002b7882 */ /* 0x000fe20000000000 */
[----:B------:R2:W-:Y:S01]  /*32f0*/  UTCHMMA gdesc[UR44], gdesc[UR46], tmem[UR7], tmem[UR26], idesc[UR27], UPT ;  /* 0x00ff1a2e2c0075ea */ /* 0x0005e2000b800007 */
[----:B------:R-:W-:Y:S01]  /*3300*/  UMOV UR41, 0x40004040 ;  /* 0x4000404000297882 */ /* 0x000fe20000000000 */
[----:B------:R-:W-:Y:S01]  /*3310*/  UMOV UR39, 0x40004040 ;  /* 0x4000404000277882 */ /* 0x000fe20000000000 */
[----:B------:R2:W-:Y:S01]  /*3320*/  UTCHMMA gdesc[UR40], gdesc[UR42], tmem[UR7], tmem[UR24], idesc[UR25], UPT ;  /* 0x00ff182a280075ea */ /* 0x0005e2000b800007 */
[----:B------:R-:W-:Y:S01]  /*3330*/  UMOV UR37, 0x40004040 ;  /* 0x4000404000257882 */ /* 0x000fe20000000000 */
[----:B------:R-:W-:Y:S01]  /*3340*/  UMOV UR16, 0x1 ;  /* 0x0000000100107882 */ /* 0x000fe20000000000 */
[----:B------:R2:W-:Y:S01]  /*3350*/  UTCHMMA gdesc[UR36], gdesc[UR38], tmem[UR7], tmem[UR20], idesc[UR21], UPT ;  /* 0x00ff1426240075ea */ /* 0x0005e2000b800007 */
[----:B------:R2:W-:Y:S01]  /*3360*/  UTCBAR.MULTICAST [UR5], URZ, UR8 ;  /* 0x000000ff050073e9 */ /* 0x0005e20008000808 */
[----:B------:R-:W-:Y:S01]  /*3370*/  UMOV UR13, UR17 ;  /* 0x00000011000d7c82 */ /* 0x000fe20008000000 */
[----:B------:R-:W-:Y:S05]  /*3380*/  BRA.U UP1, `(.L_x_54) ;  /* 0xfffffffd01407547 */ /* 0x000fea000b83ffff */
.L_x_51:
[----:B------:R-:W-:Y:S01]  /*3390*/  UIADD3 UR18, UPT, UPT, UR18, 0x1, URZ ;  /* 0x0000000112127890 */ /* 0x000fe2000fffe0ff */
[C---:B------:R-:W-:Y:S01]  /*33a0*/  ISETP.NE.AND P0, PT, R10.reuse, 0x2, PT ;  /* 0x000000020a00780c */ /* 0x040fe20003f05270 */
[----:B------:R-:W-:Y:S02]  /*33b0*/  UIADD3 UR6, UPT, UPT, UR6, 0xa0, URZ ;  /* 0x000000a006067890 */ /* 0x000fe4000fffe0ff */
[----:B------:R-:W-:Y:S01]  /*33c0*/  UISETP.NE.AND UP1, UPT, UR18, 0x2, UPT ;  /* 0x000000021200788c */ /* 0x000fe2000bf25270 */
[----:B-12---:R-:W-:Y:S02]  /*33d0*/  SEL R0, RZ, 0x1, P0 ;  /* 0x00000001ff007807 */ /* 0x006fe40000000000 */
[----:B------:R-:W-:Y:S01]  /*33e0*/  SEL R10, R10, RZ, P0 ;  /* 0x000000ff0a0a7207 */ /* 0x000fe20000000000 */
[----:B------:R-:W-:Y:S01]  /*33f0*/  USEL UR5, URZ, 0x1, UP1 ;  /* 0x00000001ff057887 */ /* 0x000fe20008800000 */
[----:B------:R-:W-:Y:S01]  /*3400*/  LOP3.LUT R9, R9, R0, RZ, 0x3c, !PT ;  /* 0x0000000009097212 */ /* 0x000fe200078e3cff */
[----:B------:R-:W-:Y:S01]  /*3410*/  USEL UR18, UR18, URZ, UP1 ;  /* 0x000000ff12127287 */ /* 0x000fe20008800000 */
[----:B------:R1:W-:Y:S03]  /*3420*/  UTCBAR [UR6], URZ ;  /* 0x000000ff060073e9 */ /* 0x0003e600080000ff */
[----:B------:R-:W-:Y:S01]  /*3430*/  LOP3.LUT R11, R11, UR5, RZ, 0x3c, !PT ;  /* 0x000000050b0b7c12 */ /* 0x000fe2000f8e3cff */
[----:B------:R-:W-:Y:S07]  /*3440*/  @P1 BRA `(.L_x_55) ;  /* 0xfffffff800901947 */ /* 0x000fee000383ffff */
[----:B------:R-:W2:Y:S01]  /*3450*/  S2UR UR5, SR_CgaCtaId ;  /* 0x00000000000579c3 */ /* 0x000ea20000008800 */
[----:B------:R-:W-:Y:S01]  /*3460*/  ELECT P0, URZ, PT ;  /* 0x0000000000ff782f */ /* 0x000fe20003800000 */
[----:B------:R-:W-:Y:S01]  /*3470*/  IMAD.MOV.U32 R0, RZ, RZ, 0x1 ;  /* 0x00000001ff007424 */ /* 0x000fe200078e00ff */
[----:B------:R-:W-:Y:S01]  /*3480*/  UIADD3 UR4, UPT, UPT, UR4, 0xb0, URZ ;  /* 0x000000b004047890 */ /* 0x000fe2000fffe0ff */
[----:B------:R-:W-:Y:S01]  /*3490*/  SHF.L.U32 R3, R11, 0x1f, RZ ;  /* 0x0000001f0b037819 */ /* 0x000fe200000006ff */
[----:B-1----:R-:W-:-:S03]  /*34a0*/  UMOV UR6, 0x40 ;  /* 0x0000004000067882 */ /* 0x002fc60000000000 */
[----:B------:R-:W-:Y:S01]  /*34b0*/  UVIRTCOUNT.DEALLOC.SMPOOL 0x80 ;  /* 0x000000800000784c */ /* 0x000fe20000000000 */
[----:B--2---:R-:W-:Y:S02]  /*34c0*/  ULEA UR5, UR5, UR6, 0x18 ;  /* 0x0000000605057291 */ /* 0x004fe4000f8ec0ff */
[----:B------:R-:W-:-:S07]  /*34d0*/  ULEA UR6, UR18, UR4, 0x3 ;  /* 0x0000000412067291 */ /* 0x000fce000f8e18ff */
[----:B------:R1:W-:Y:S02]  /*34e0*/  @P0 STS.U8 [UR5+0x1c], R0 ;  /* 0x00001c00ff000988 */ /* 0x0003e40008000005 */
[----:B------:R-:W2:Y:S02]  /*34f0*/  SYNCS.PHASECHK.TRANS64.TRYWAIT P0, [UR6], R3 ;  /* 0x00000003ff0075a7 */ /* 0x000ea40008001106 */
[----:B-12---:R-:W-:Y:S05]  /*3500*/  @!P0 BRA `(.L_x_56) ;  /* 0x0000006400988947 */ /* 0x006fea0003800000 */
.L_x_142:
[----:B------:R-:W-:-:S04]  /*3510*/  UIADD3 UR7, UPT, UPT, UR18, 0x1, URZ ;  /* 0x0000000112077890 */ /* 0x000fc8000fffe0ff */
[----:B------:R-:W-:-:S04]  /*3520*/  UISETP.NE.AND UP0, UPT, UR7, 0x2, UPT ;  /* 0x000000020700788c */ /* 0x000fc8000bf05270 */
[----:B------:R-:W-:Y:S02]  /*3530*/  USEL UR6, URZ, 0x1, UP0 ;  /* 0x00000001ff067887 */ /* 0x000fe40008000000 */
[----:B------:R-:W-:-:S04]  /*3540*/  USEL UR7, UR7, URZ, UP0 ;  /* 0x000000ff07077287 */ /* 0x000fc80008000000 */
[----:B------:R-:W-:Y:S01]  /*3550*/  ULEA UR7, UR7, UR4, 0x3 ;  /* 0x0000000407077291 */ /* 0x000fe2000f8e18ff */
[----:B-1----:R-:W-:-:S04]  /*3560*/  LOP3.LUT R3, R11, UR6, RZ, 0x3c, !PT ;  /* 0x000000060b037c12 */ /* 0x002fc8000f8e3cff */
[----:B------:R-:W-:-:S04]  /*3570*/  SHF.L.U32 R3, R3, 0x1f, RZ ;  /* 0x0000001f03037819 */ /* 0x000fc800000006ff */
[----:B------:R-:W1:Y:S02]  /*3580*/  SYNCS.PHASECHK.TRANS64.TRYWAIT P0, [UR7], R3 ;  /* 0x00000003ff0075a7 */ /* 0x000e640008001107 */
[----:B-1----:R-:W-:Y:S05]  /*3590*/  @!P0 BRA `(.L_x_57) ;  /* 0x00000064008c8947 */ /* 0x002fea0003800000 */
.L_x_144:
[----:B------:R-:W-:Y:S01]  /*35a0*/  NOP ;  /* 0x0000000000007918 */ /* 0x000fe20000000000 */
[----:B-1----:R-:W1:Y:S01]  /*35b0*/  LDS R0, [UR5+0x14] ;  /* 0x00001405ff007984 */ /* 0x002e620008000800 */
[----:B------:R-:W-:Y:S01]  /*35c0*/  ULOP3.LUT UR6, UR19, 0xffff, URZ, 0xc0, !UPT ;  /* 0x0000ffff13067892 */ /* 0x000fe2000f8ec0ff */
[----:B------:R-:W-:Y:S01]  /*35d0*/  UMOV UR8, 0xffff ;  /* 0x0000ffff00087882 */ /* 0x000fe20000000000 */
[----:B------:R-:W-:Y:S02]  /*35e0*/  UMOV UR4, 0x1 ;  /* 0x0000000100047882 */ /* 0x000fe40000000000 */
[----:B------:R-:W-:-:S04]  /*35f0*/  USHF.R.U32.HI UR6, URZ, 0x5, UR6 ;  /* 0x00000005ff067899 */ /* 0x000fc80008011606 */
[----:B------:R-:W-:Y:S02]  /*3600*/  USHF.L.U32 UR8, UR8, UR6, URZ ;  /* 0x0000000608087299 */ /* 0x000fe400080006ff */
[----:B------:R-:W-:-:S04]  /*3610*/  USHF.L.U32 UR4, UR4, UR6, URZ ;  /* 0x0000000604047299 */ /* 0x000fc800080006ff */
[----:B-1----:R-:W-:-:S04]  /*3620*/  LOP3.LUT R0, R0, UR8, RZ, 0xc0, !PT ;  /* 0x0000000800007c12 */ /* 0x002fc8000f8ec0ff */
[----:B------:R-:W-:-:S13]  /*3630*/  ISETP.NE.AND P0, PT, R0, UR8, PT ;  /* 0x0000000800007c0c */ /* 0x000fda000bf05270 */
[----:B------:R-:W-:Y:S05]  /*3640*/  @P0 BRA `(.L_x_58) ;  /* 0x0000000000580947 */ /* 0x000fea0003800000 */
[----:B------:R-:W1:Y:S02]  /*3650*/  LDS R0, [UR5+0x18] ;  /* 0x00001805ff007984 */ /* 0x000e640008000800 */
[----:B-1----:R-:W-:-:S04]  /*3660*/  LOP3.LUT R0, R0, UR4, RZ, 0xc0, !PT ;  /* 0x0000000400007c12 */ /* 0x002fc8000f8ec0ff */
[----:B------:R-:W-:-:S13]  /*3670*/  ISETP.NE.AND P0, PT, R0, UR4, PT ;  /* 0x0000000400007c0c */ /* 0x000fda000bf05270 */
[----:B------:R-:W-:Y:S05]  /*3680*/  @P0 BRA `(.L_x_59) ;  /* 0x00000000003c0947 */ /* 0x000fea0003800000 */
[----:B------:R-:W1:Y:S01]  /*3690*/  S2R R2, SR_LANEID ;  /* 0x0000000000027919 */ /* 0x000e620000000000 */
[----:B------:R-:W-:Y:S01]  /*36a0*/  ULOP3.LUT UR8, URZ, UR8, URZ, 0x33, !UPT ;  /* 0x00000008ff087292 */ /* 0x000fe2000f8e33ff */
[----:B------:R-:W-:Y:S01]  /*36b0*/  LOP3.LUT R4, RZ, UR4, RZ, 0x33, !PT ;  /* 0x00000004ff047c12 */ /* 0x000fe2000f8e33ff */
[----:B------:R-:W-:Y:S02]  /*36c0*/  VOTEU.ANY UR7, UPT, PT ;  /* 0x0000000000077886 */ /* 0x000fe400038e0100 */
[----:B------:R-:W-:Y:S01]  /*36d0*/  UFLO.U32 UR7, UR7 ;  /* 0x00000007000772bd */ /* 0x000fe200080e0000 */
[----:B------:R-:W2:Y:S01]  /*36e0*/  REDUX UR4, R4 ;  /* 0x00000000040473c4 */ /* 0x000ea20000000000 */
[----:B------:R-:W-:-:S06]  /*36f0*/  IMAD.U32 R0, RZ, RZ, UR8 ;  /* 0x00000008ff007e24 */ /* 0x000fcc000f8e00ff */
[----:B------:R4:W-:Y:S01]  /*3700*/  UTCATOMSWS.AND URZ, UR8 ;  /* 0x0000000800ff79e3 */ /* 0x0009e20008000000 */
[----:B------:R-:W3:Y:S01]  /*3710*/  REDUX UR6, R0 ;  /* 0x00000000000673c4 */ /* 0x000ee20000000000 */
[----:B-1----:R-:W-:Y:S01]  /*3720*/  ISETP.EQ.U32.AND P0, PT, R2, UR7, PT ;  /* 0x0000000702007c0c */ /* 0x002fe2000bf02070 */
[----:B--2---:R-:W-:Y:S01]  /*3730*/  IMAD.U32 R2, RZ, RZ, UR4 ;  /* 0x00000004ff027e24 */ /* 0x004fe2000f8e00ff */
[----:B---3--:R-:W-:-:S11]  /*3740*/  MOV R3, UR6 ;  /* 0x0000000600037c02 */ /* 0x008fd60008000f00 */
[----:B------:R4:W-:Y:S04]  /*3750*/  @P0 ATOMS.AND RZ, [UR5+0x14], R3 ;  /* 0x00001403ffff098c */ /* 0x0009e8000a800005 */
[----:B------:R4:W-:Y:S01]  /*3760*/  @P0 ATOMS.AND RZ, [UR5+0x18], R2 ;  /* 0x00001802ffff098c */ /* 0x0009e2000a800005 */
[----:B------:R-:W-:Y:S05]  /*3770*/  BRA `(.L_x_60) ;  /* 0x0000000000147947 */ /* 0x000fea0003800000 */
.L_x_59:
[----:B------:R-:W-:Y:S02]  /*3780*/  MOV R2, 0x37a0 ;  /* 0x000037a000027802 */ /* 0x000fe40000000f00 */
[----:B---3-5:R-:W-:Y:S05]  /*3790*/  CALL.REL.NOINC `($__internal_0_$__cuda_sm10x_tcgen05_guardrail_trap_col_being_dealloced_not_returned_by_alloc) ;  /* 0x0000006800747944 */ /* 0x028fea0003c00000 */
[----:B------:R-:W-:Y:S05]  /*37a0*/  BRA `(.L_x_60) ;  /* 0x0000000000087947 */ /* 0x000fea0003800000 */
.L_x_58:
[----:B------:R-:W-:Y:S02]  /*37b0*/  MOV R2, 0x37d0 ;  /* 0x000037d000027802 */ /* 0x000fe40000000f00 */
[----:B---3-5:R-:W-:Y:S05]  /*37c0*/  CALL.REL.NOINC `($__internal_2_$__cuda_sm10x_tcgen05_guardrail_trap_unallocated_columns_being_dealloced) ;  /* 0x0000006800807944 */ /* 0x028fea0003c00000 */
.L_x_60:
[----:B------:R-:W-:Y:S01]  /*37d0*/  NOP ;  /* 0x0000000000007918 */ /* 0x000fe20000000000 */
[----:B----4-:R-:W-:Y:S05]  /*37e0*/  EXIT ;  /* 0x000000000000794d */ /* 0x010fea0003800000 */
.L_x_44:
[----:B------:R-:W-:Y:S05]  /*37f0*/  BRA.U !UP0, `(.L_x_61) ;  /* 0x0000001508507547 */ /* 0x000fea000b800000 */
[----:B------:R-:W1:Y:S01]  /*3800*/  LDC R0, c[0x0][0xd30] ;  /* 0x00034c00ff007b82 */ /* 0x000e620000000800 */
[----:B------:R-:W-:Y:S01]  /*3810*/  UMOV UR4, 0x400 ;  /* 0x0000040000047882 */ /* 0x000fe20000000000 */
[----:B------:R-:W-:Y:S01]  /*3820*/  UISETP.NE.AND UP0, UPT, UR8, 0x2, UPT ;  /* 0x000000020800788c */ /* 0x000fe2000bf05270 */
[----:B------:R-:W-:Y:S01]  /*3830*/  IMAD.MOV.U32 R36, RZ, RZ, 0x1 ;  /* 0x00000001ff247424 */ /* 0x000fe200078e00ff */
[----:B------:R-:W-:Y:S01]  /*3840*/  ULEA UR4, UR37, UR4, 0x18 ;  /* 0x0000000425047291 */ /* 0x000fe2000f8ec0ff */
[----:B------:R-:W-:Y:S01]  /*3850*/  CS2R R34, SRZ ;  /* 0x0000000000227805 */ /* 0x000fe2000001ff00 */
[----:B------:R-:W-:Y:S01]  /*3860*/  IMAD.MOV.U32 R32, RZ, RZ, 0x4000 ;  /* 0x00004000ff207424 */ /* 0x000fe200078e00ff */
[----:B------:R-:W-:Y:S01]  /*3870*/  UPLOP3.LUT UP1, UPT, UPT, UPT, UPT, 0x40, 0x4 ;  /* 0x000000000004789c */ /* 0x000fe20003f2e870 */
[----:B------:R-:W2:Y:S01]  /*3880*/  LDC R27, c[0x0][0x370] ;  /* 0x0000dc00ff1b7b82 */ /* 0x000ea20000000800 */
[----:B------:R-:W-:Y:S02]  /*3890*/  UIADD3 UR5, UPT, UPT, UR4, 0x48, URZ ;  /* 0x0000004804057890 */ /* 0x000fe4000fffe0ff */
[----:B------:R-:W-:-:S02]  /*38a0*/  USEL UR6, URZ, 0x1, UP0 ;  /* 0x00000001ff067887 */ /* 0x000fc40008000000 */
[----:B------:R-:W-:Y:S02]  /*38b0*/  UIADD3 UR57, UPT, UPT, UR4, 0x30, URZ ;  /* 0x0000003004397890 */ /* 0x000fe4000fffe0ff */
[----:B------:R-:W-:Y:S01]  /*38c0*/  UIADD3 UR49, UPT, UPT, UR4, 0x38, URZ ;  /* 0x0000003804317890 */ /* 0x000fe2000fffe0ff */
[----:B------:R-:W4:Y:S01]  /*38d0*/  LDC R8, c[0x0][0xd0c] ;  /* 0x00034300ff087b82 */ /* 0x000f220000000800 */
[----:B------:R-:W-:Y:S02]  /*38e0*/  UIADD3 UR41, UPT, UPT, UR4, 0x40, URZ ;  /* 0x0000004004297890 */ /* 0x000fe4000fffe0ff */
[----:B------:R-:W-:-:S05]  /*38f0*/  UPRMT UR5, UR37, 0x654, UR5 ;  /* 0x0000065425057896 */ /* 0x000fca0008000005 */
[----:B------:R-:W2:Y:S01]  /*3900*/  LDC R21, c[0x0][0xd20] ;  /* 0x00034800ff157b82 */ /* 0x000ea20000000800 */
[----:B-1----:R-:W-:-:S07]  /*3910*/  ISETP.NE.AND P1, PT, R0, 0x1, PT ;  /* 0x000000010000780c */ /* 0x002fce0003f25270 */
[----:B------:R-:W1:Y:S08]  /*3920*/  LDC.64 R38, c[0x0][0x348] ;  /* 0x0000d200ff267b82 */ /* 0x000e700000000a00 */
[----:B------:R-:W1:Y:S08]  /*3930*/  LDC.64 R18, c[0x0][0xa88] ;  /* 0x0002a200ff127b82 */ /* 0x000e700000000a00 */
[----:B------:R-:W1:Y:S08]  /*3940*/  LDC.64 R24, c[0x0][0xd10] ;  /* 0x00034400ff187b82 */ /* 0x000e700000000a00 */
[----:B------:R-:W1:Y:S08]  /*3950*/  LDC.64 R6, c[0x0][0xd18] ;  /* 0x00034600ff067b82 */ /* 0x000e700000000a00 */
[----:B------:R-:W1:Y:S08]  /*3960*/  LDC.64 R4, c[0x0][0xd28] ;  /* 0x00034a00ff047b82 */ /* 0x000e700000000a00 */
[----:B------:R-:W1:Y:S08]  /*3970*/  LDC.64 R22, c[0x0][0xa90] ;  /* 0x0002a400ff167b82 */ /* 0x000e700000000a00 */
[----:B--2-4-:R-:W1:Y:S02]  /*3980*/  LDC R26, c[0x0][0x374] ;  /* 0x0000dd00ff1a7b82 */ /* 0x014e640000000800 */
.L_x_72:
[C---:B------:R-:W-:Y:S02]  /*3990*/  LEA R0, R35.reuse, UR4, 0x3 ;  /* 0x0000000423007c11 */ /* 0x040fe4000f8e18ff */
[----:B------:R-:W-:Y:S02]  /*39a0*/  SHF.L.U32 R3, R34, 0x1f, RZ ;  /* 0x0000001f22037819 */ /* 0x000fe400000006ff */
[----:B------:R-:W-:Y:S02]  /*39b0*/  LEA R28, R35, UR4, 0x4 ;  /* 0x00000004231c7c11 */ /* 0x000fe4000f8e20ff */
[----:B------:R-:W2:Y:S02]  /*39c0*/  SYNCS.PHASECHK.TRANS64.TRYWAIT P0, [R0+URZ+0x80], R3 ;  /* 0x00008003000075a7 */ /* 0x000ea400080011ff */
[----:B--2-4-:R-:W-:Y:S05]  /*39d0*/  @!P0 BRA `(.L_x_62) ;  /* 0x0000006000948947 */ /* 0x014fea0003800000 */
.L_x_145:
[----:B---3--:R-:W-:Y:S01]  /*39e0*/  ISETP.GE.AND P0, PT, R2, 0x1, PT ;  /* 0x000000010200780c */ /* 0x008fe20003f06270 */
[----:B------:R-:W3:Y:S01]  /*39f0*/  LDS.128 R28, [R28+0xf0] ;  /* 0x0000f0001c1c7984 */ /* 0x000ee20000000c00 */
[----:B--2---:R-:W-:Y:S01]  /*3a00*/  VIADD R0, R0, 0x90 ;  /* 0x0000009000007836 */ /* 0x004fe20000000000 */
[----:B------:R-:W-:Y:S01]  /*3a10*/  @!PT LDS RZ, [RZ] ;  /* 0x00000000fffff984 */ /* 0x000fe20000000800 */
[----:B------:R-:W-:Y:S01]  /*3a20*/  @!PT LDS RZ, [RZ] ;  /* 0x00000000fffff984 */ /* 0x000fe20000000800 */
[----:B------:R-:W-:Y:S01]  /*3a30*/  @!PT LDS RZ, [RZ] ;  /* 0x00000000fffff984 */ /* 0x000fe20000000800 */
[----:B------:R-:W-:Y:S01]  /*3a40*/  @!PT LDS RZ, [RZ] ;  /* 0x00000000fffff984 */ /* 0x000fe20000000800 */
[----:B------:R2:W-:Y:S06]  /*3a50*/  MEMBAR.ALL.CTA ;  /* 0x0000000000007992 */ /* 0x0005ec0000008000 */
[----:B--2---:R-:W2:Y:S01]  /*3a60*/  FENCE.VIEW.ASYNC.S ;  /* 0x00000000000073c6 */ /* 0x004ea20000000000 */
[----:B------:R-:W-:Y:S04]  /*3a70*/  PRMT R0, RZ, 0x654, R0 ;  /* 0x00000654ff007816 */ /* 0x000fe80000000000 */
[----:B--2---:R2:W-:Y:S01]  /*3a80*/  SYNCS.ARRIVE.TRANS64.RED.A1T0 RZ, [R0+URZ], RZ ;  /* 0x000000ff00ff79a7 */ /* 0x0045e200081004ff */
[----:B---3--:R-:W-:Y:S11]  /*3a90*/  LOP3.LUT P3, RZ, R30, 0x1, RZ, 0xc0, !PT ;  /* 0x000000011eff7812 */ /* 0x008ff6000786c0ff */
[----:B------:R-:W-:Y:S02]  /*3aa0*/  @!UPT UIADD3 URZ, UPT, UPT, URZ, URZ, URZ ;  /* 0x000000fffffff290 */ /* 0x000fe4000fffe0ff */
[----:B------:R-:W-:Y:S02]  /*3ab0*/  @P3 MOV R13, R28 ;  /* 0x0000001c000d3202 */ /* 0x000fe40000000f00 */
[----:B------:R-:W-:Y:S01]  /*3ac0*/  @P3 LOP3.LUT R10, R29, 0xffff, RZ, 0xc0, !PT ;  /* 0x0000ffff1d0a3812 */ /* 0x000fe200078ec0ff */
[----:B--2---:R-:W-:Y:S06]  /*3ad0*/  @!P0 BRA `(.L_x_63) ;  /* 0x0000000000a48947 */ /* 0x004fec0003800000 */
[----:B-1----:R-:W-:Y:S01]  /*3ae0*/  IMAD.HI.U32 R42, R26, R7, RZ ;  /* 0x000000071a2a7227 */ /* 0x002fe200078e00ff */
[----:B------:R-:W-:Y:S02]  /*3af0*/  ISETP.NE.AND P0, PT, R6, 0x1, PT ;  /* 0x000000010600780c */ /* 0x000fe40003f05270 */
[----:B------:R-:W-:Y:S01]  /*3b00*/  ISETP.NE.AND P2, PT, R2, 0x1, PT ;  /* 0x000000010200780c */ /* 0x000fe20003f45270 */
[-C--:B------:R-:W-:Y:S01]  /*3b10*/  IMAD.HI.U32 R40, R27, R24.reuse, RZ ;  /* 0x000000181b287227 */ /* 0x080fe200078e00ff */
[----:B------:R-:W-:Y:S02]  /*3b20*/  SHF.R.U32.HI R37, RZ, R21, R42 ;  /* 0x00000015ff257219 */ /* 0x000fe4000001162a */
[----:B------:R-:W-:Y:S01]  /*3b30*/  ISETP.NE.AND P4, PT, R8, 0x1, PT ;  /* 0x000000010800780c */ /* 0x000fe20003f85270 */
[----:B-----5:R-:W-:Y:S01]  /*3b40*/  IMAD.HI.U32 R46, R10, R7, RZ ;  /* 0x000000070a2e7227 */ /* 0x020fe200078e00ff */
[----:B------:R-:W-:Y:S02]  /*3b50*/  SHF.R.U32.HI R40, RZ, R25, R40 ;  /* 0x00000019ff287219 */ /* 0x000fe40000011628 */
[----:B------:R-:W-:Y:S01]  /*3b60*/  SEL R3, R26, R37, !P0 ;  /* 0x000000251a037207 */ /* 0x000fe20004000000 */
[----:B------:R-:W-:Y:S01]  /*3b70*/  IMAD.HI.U32 R42, R13, R24, RZ ;  /* 0x000000180d2a7227 */ /* 0x000fe200078e00ff */
[----:B------:R-:W-:Y:S02]  /*3b80*/  SEL R11, R27, R40, !P4 ;  /* 0x000000281b0b7207 */ /* 0x000fe40006000000 */
[----:B------:R-:W-:Y:S01]  /*3b90*/  SHF.R.U32.HI R37, RZ, R21, R46 ;  /* 0x00000015ff257219 */ /* 0x000fe2000001162e */
[-C--:B------:R-:W-:Y:S01]  /*3ba0*/  IMAD.HI.U32 R44, R3, R4.reuse, RZ ;  /* 0x00000004032c7227 */ /* 0x080fe200078e00ff */
[----:B------:R-:W-:Y:S02]  /*3bb0*/  SHF.R.U32.HI R42, RZ, R25, R42 ;  /* 0x00000019ff2a7219 */ /* 0x000fe4000001162a */
[----:B------:R-:W-:Y:S01]  /*3bc0*/  SEL R9, R10, R37, !P0 ;  /* 0x000000250a097207 */ /* 0x000fe20004000000 */
[-C--:B------:R-:W-:Y:S01]  /*3bd0*/  IMAD.HI.U32 R40, R11, R4.reuse, RZ ;  /* 0x000000040b287227 */ /* 0x080fe200078e00ff */
[-C--:B------:R-:W-:Y:S03]  /*3be0*/  @P2 SHF.R.U32.HI R3, RZ, R5.reuse, R44 ;  /* 0x00000005ff032219 */ /* 0x080fe6000001162c */
[----:B------:R-:W-:Y:S01]  /*3bf0*/  IMAD.HI.U32 R16, R9, R4, RZ ;  /* 0x0000000409107227 */ /* 0x000fe200078e00ff */
[----:B------:R-:W-:Y:S03]  /*3c00*/  @P2 SHF.R.U32.HI R11, RZ, R5, R40 ;  /* 0x00000005ff0b2219 */ /* 0x000fe60000011628 */
[C---:B------:R-:W-:Y:S01]  /*3c10*/  IMAD R12, R2.reuse, R3, RZ ;  /* 0x00000003020c7224 */ /* 0x040fe200078e02ff */
[----:B------:R-:W-:Y:S01]  /*3c20*/  SEL R3, R13, R42, !P4 ;  /* 0x0000002a0d037207 */ /* 0x000fe20006000000 */
[C---:B------:R-:W-:Y:S01]  /*3c30*/  IMAD R14, R2.reuse, R11, RZ ;  /* 0x0000000b020e7224 */ /* 0x040fe200078e02ff */
[----:B------:R-:W-:Y:S02]  /*3c40*/  SHF.R.U32.HI R16, RZ, R5, R16 ;  /* 0x00000005ff107219 */ /* 0x000fe40000011610 */
[C---:B------:R-:W-:Y:S02]  /*3c50*/  ISETP.GE.AND P0, PT, R9.reuse, R12, PT ;  /* 0x0000000c0900720c */ /* 0x040fe40003f06270 */
[----:B------:R-:W-:Y:S02]  /*3c60*/  SEL R17, R9, R16, !P2 ;  /* 0x0000001009117207 */ /* 0x000fe40005000000 */
[C---:B------:R-:W-:Y:S03]  /*3c70*/  ISETP.GE.OR P0, PT, R3.reuse, R14, P0 ;  /* 0x0000000e0300720c */ /* 0x040fe60000706670 */
[----:B------:R-:W-:Y:S04]  /*3c80*/  IMAD.MOV R15, RZ, RZ, -R17 ;  /* 0x000000ffff0f7224 */ /* 0x000fe800078e0a11 */
[----:B------:R-:W-:Y:S06]  /*3c90*/  IMAD R15, R2, R15, R9 ;  /* 0x0000000f020f7224 */ /* 0x000fec00078e0209 */
[C---:B------:R-:W-:Y:S05]  /*3ca0*/  @!P0 IMAD.HI.U32 R12, R3.reuse, R4, RZ ;  /* 0x00000004030c8227 */ /* 0x040fea00078e00ff */
[----:B------:R-:W-:Y:S04]  /*3cb0*/  @!P0 SHF.R.U32.HI R12, RZ, R5, R12 ;  /* 0x00000005ff0c8219 */ /* 0x000fe8000001160c */
[----:B------:R-:W-:Y:S01]  /*3cc0*/  @!P0 SEL R0, R3, R12, !P2 ;  /* 0x0000000c03008207 */ /* 0x000fe20005000000 */
[----:B------:R-:W-:Y:S03]  /*3cd0*/  IMAD.MOV R12, RZ, RZ, -R3 ;  /* 0x000000ffff0c7224 */ /* 0x000fe600078e0a03 */
[----:B------:R-:W-:Y:S01]  /*3ce0*/  @!P0 IADD3 R16, PT, PT, R17, -R0, RZ ;  /* 0x8000000011108210 */ /* 0x000fe20007ffe0ff */
[----:B------:R-:W-:Y:S01]  /*3cf0*/  @!P0 IMAD R0, R11, R15, R0 ;  /* 0x0000000f0b008224 */ /* 0x000fe200078e0200 */
[----:B------:R-:W-:Y:S01]  /*3d00*/  IADD3 R11, PT, PT, -R9, RZ, RZ ;  /* 0x000000ff090b7210 */ /* 0x000fe20007ffe1ff */
[----:B------:R-:W-:Y:S02]  /*3d10*/  IMAD R13, R8, R12, R13 ;  /* 0x0000000c080d7224 */ /* 0x000fe400078e020d */
[----:B------:R-:W-:Y:S02]  /*3d20*/  @!P0 IMAD R9, R16, R2, R3 ;  /* 0x0000000210098224 */ /* 0x000fe400078e0203 */
[----:B------:R-:W-:Y:S02]  /*3d30*/  @!P0 IMAD.MOV.U32 R3, RZ, RZ, R0 ;  /* 0x000000ffff038224 */ /* 0x000fe400078e0000 */
[----:B------:R-:W-:Y:S02]  /*3d40*/  IMAD R10, R6, R11, R10 ;  /* 0x0000000b060a7224 */ /* 0x000fe400078e020a */
[----:B------:R-:W-:Y:S02]  /*3d50*/  IMAD R13, R3, R8, R13 ;  /* 0x00000008030d7224 */ /* 0x000fe400078e020d */
[----:B------:R-:W-:Y:S02]  /*3d60*/  IMAD R10, R9, R6, R10 ;  /* 0x00000006090a7224 */ /* 0x000fe400078e020a */
.L_x_63:
[----:B------:R-:W-:Y:S05]  /*3d70*/  BRA.U UP1, `(.L_x_64) ;  /* 0x0000000101107547 */ /* 0x000fea000b800000 */
[----:B------:R-:W-:Y:S04]  /*3d80*/  MOV R0, UR6 ;  /* 0x0000000600007c02 */ /* 0x000fe80008000f00 */
[----:B------:R-:W-:Y:S04]  /*3d90*/  SHF.L.U32 R3, R0, 0x1f, RZ ;  /* 0x0000001f00037819 */ /* 0x000fe800000006ff */
[----:B------:R-:W2:Y:S02]  /*3da0*/  SYNCS.PHASECHK.TRANS64.TRYWAIT P0, [UR4+0x78], R3 ;  /* 0x00007803ff0075a7 */ /* 0x000ea40008001104 */
[----:B--2---:R-:W-:Y:S05]  /*3db0*/  @!P0 BRA `(.L_x_65) ;  /* 0x0000005c00b08947 */ /* 0x004fea0003800000 */
.L_x_64:
[----:B-1----:R-:W-:Y:S01]  /*3dc0*/  ISETP.NE.U32.AND P0, PT, R22, RZ, PT ;  /* 0x000000ff1600720c */ /* 0x002fe20003f05070 */
[----:B------:R-:W-:Y:S01]  /*3dd0*/  USHF.L.U32 UR58, UR11, 0x7, URZ ;  /* 0x000000070b3a7899 */ /* 0x000fe200080006ff */
[----:B------:R-:W-:Y:S02]  /*3de0*/  R2UR UR59, R20 ;  /* 0x00000000143b72ca */ /* 0x000fe400000e0000 */
[C---:B------:R-:W-:Y:S02]  /*3df0*/  ISETP.NE.AND.EX P0, PT, R23.reuse, RZ, PT, P0 ;  /* 0x000000ff1700720c */ /* 0x040fe40003f05300 */
[----:B------:R-:W-:Y:S02]  /*3e00*/  ISETP.NE.U32.AND P2, PT, R22, RZ, PT ;  /* 0x000000ff1600720c */ /* 0x000fe40003f45070 */
[----:B------:R-:W-:Y:S02]  /*3e10*/  SHF.L.U32 R11, R36, 0x1f, RZ ;  /* 0x0000001f240b7819 */ /* 0x000fe400000006ff */
[----:B------:R-:W-:Y:S05]  /*3e20*/  ISETP.NE.AND.EX P2, PT, R23, RZ, PT, P2 ;  /* 0x000000ff1700720c */ /* 0x000fea0003f45320 */
[----:B------:R-:W-:Y:S02]  /*3e30*/  USHF.L.U32 UR59, UR59, 0x7, URZ ;  /* 0x000000073b3b7899 */ /* 0x000fe400080006ff */
[----:B------:R-:W-:Y:S10]  /*3e40*/  @!P0 BRA `(.L_x_66) ;  /* 0x00000000002c8947 */ /* 0x000ff40003800000 */
[----:B------:R-:W-:Y:S01]  /*3e50*/  ISETP.NE.U32.AND P0, PT, R18, RZ, PT ;  /* 0x000000ff1200720c */ /* 0x000fe20003f05070 */
[----:B------:R-:W-:Y:S03]  /*3e60*/  IMAD.MOV.U32 R93, RZ, RZ, 0x1 ;  /* 0x00000001ff5d7424 */ /* 0x000fe600078e00ff */
[----:B------:R-:W-:Y:S11]  /*3e70*/  ISETP.NE.AND.EX P0, PT, R19, RZ, PT, P0 ;  /* 0x000000ff1300720c */ /* 0x000ff60003f05300 */
[----:B------:R-:W-:Y:S02]  /*3e80*/  @!UPT UIADD3 URZ, UPT, UPT, URZ, URZ, URZ ;  /* 0x000000fffffff290 */ /* 0x000fe4000fffe0ff */
[----:B------:R-:W1:Y:S01]  /*3e90*/  @P0 LDC.64 R14, c[0x0][0xa88] ;  /* 0x0002a200ff0e0b82 */ /* 0x000e620000000a00 */
[----:B--2---:R-:W-:Y:S04]  /*3ea0*/  @P0 IMAD R0, R22, UR36, RZ ;  /* 0x0000002416000c24 */ /* 0x004fe8000f8e02ff */
[----:B-1----:R-:W-:Y:S04]  /*3eb0*/  @P0 IMAD.WIDE R14, R0, 0x4, R14 ;  /* 0x00000004000e0825 */ /* 0x002fe800078e020e */
[----:B------:R-:W-:Y:S01]  /*3ec0*/  HFMA2 R0, -RZ, RZ, 0, 5.9604644775390625e-08 ;  /* 0x00000001ff007431 */ /* 0x000fe200000001ff */
[----:B-----5:R1:W5:Y:S04]  /*3ed0*/  @P0 LDG.E R49, desc[UR38][R14.64] ;  /* 0x000000260e310981 */ /* 0x020368000c1e1900 */
[----:B------:R-:W-:Y:S01]  /*3ee0*/  @!P0 PRMT R93, R0, 0x7610, R93 ;  /* 0x00007610005d8816 */ /* 0x000fe2000000005d */
[----:B-1----:R-:W3:Y:S06]  /*3ef0*/  @!P0 LDC R49, c[0x0][0xa80] ;  /* 0x0002a000ff318b82 */ /* 0x002eec0000000800 */
.L_x_66:
[----:B---3-5:R-:W-:Y:S01]  /*3f00*/  @!P2 FSETP.EQ.AND P0, PT, R49, RZ, PT ;  /* 0x000000ff3100a20b */ /* 0x028fe20003f02000 */
[----:B------:R-:W-:Y:S01]  /*3f10*/  @!UPT UIADD3 URZ, UPT, UPT, URZ, URZ, URZ ;  /* 0x000000fffffff290 */ /* 0x000fe2000fffe0ff */
[----:B------:R-:W-:Y:S11]  /*3f20*/  @!P2 BRA `(.L_x_67) ;  /* 0x000000000018a947 */ /* 0x000ff60003800000 */
[----:B------:R-:W-:Y:S02]  /*3f30*/  LOP3.LUT P2, RZ, R93, 0xff, RZ, 0xc0, !PT ;  /* 0x000000ff5dff7812 */ /* 0x000fe4000784c0ff */
[----:B------:R-:W-:Y:S04]  /*3f40*/  ISETP.NE.U32.AND P0, PT, R18, RZ, PT ;  /* 0x000000ff1200720c */ /* 0x000fe80003f05070 */
[----:B------:R-:W-:Y:S04]  /*3f50*/  ISETP.NE.AND.EX P0, PT, R19, RZ, PT, P0 ;  /* 0x000000ff1300720c */ /* 0x000fe80003f05300 */
[----:B------:R-:W-:Y:S03]  /*3f60*/  PLOP3.LUT P0, PT, P0, PT, PT, 0x8, 0x80 ;  /* 0x000000000080781c */ /* 0x000fe6000070e170 */
[----:B------:R-:W-:Y:S11]  /*3f70*/  @P2 FSETP.EQ.AND P0, PT, R49, RZ, PT ;  /* 0x000000ff3100220b */ /* 0x000ff60003f02000 */
[----:B------:R-:W-:Y:S02]  /*3f80*/  @!UPT UIADD3 URZ, UPT, UPT, URZ, URZ, URZ ;  /* 0x000000fffffff290 */ /* 0x000fe4000fffe0ff */
.L_x_67:
[----:B------:R-:W1:Y:S01]  /*3f90*/  SYNCS.PHASECHK.TRANS64.TRYWAIT P2, [UR4+0x50], R11 ;  /* 0x0000500bff0075a7 */ /* 0x000e620008041104 */
[----:B------:R-:W-:Y:S04]  /*3fa0*/  ELECT P4, URZ, PT ;  /* 0x0000000000ff782f */ /* 0x000fe80003880000 */
[----:B------:R-:W-:Y:S11]  /*3fb0*/  PLOP3.LUT P4, PT, P0, P4, PT, 0xf2, 0x2f ;  /* 0x00000000002f781c */ /* 0x000ff60000789e72 */
[----:B------:R-:W-:Y:S02]  /*3fc0*/  @!UPT UIADD3 URZ, UPT, UPT, URZ, URZ, URZ ;  /* 0x000000fffffff290 */ /* 0x000fe4000fffe0ff */
[----:B------:R-:W-:Y:S05]  /*3fd0*/  @!P4 IADD3 R9, P0, PT, R38, 0x780, RZ ;  /* 0x000007802609c810 */ /* 0x000fea0007f1e0ff */
[----:B--2---:R-:W-:Y:S01]  /*3fe0*/  @!P4 IMAD.X R3, RZ, RZ, R39, P0 ;  /* 0x000000ffff03c224 */ /* 0x004fe200000e0627 */
[----:B-1----:R-:W-:Y:S07]  /*3ff0*/  @!P2 BRA `(.L_x_68) ;  /* 0x0000005c0038a947 */ /* 0x002fee0003800000 */
.L_x_148:
[----:B------:R-:W-:Y:S01]  /*4000*/  @!P4 R2UR UR8, R9 ;  /* 0x000000000908c2ca */ /* 0x000fe200000e0000 */
[----:B------:R-:W-:Y:S01]  /*4010*/  VOTEU.ALL UP3, P4 ;  /* 0x0000000000ff7886 */ /* 0x000fe20002060000 */
[----:B------:R-:W-:Y:S01]  /*4020*/  @!P4 R2UR UR7, R3 ;  /* 0x000000000307c2ca */ /* 0x000fe200000e0000 */
[----:B------:R-:W-:Y:S01]  /*4030*/  VOTEU.ALL UP2, P4 ;  /* 0x0000000000ff7886 */ /* 0x000fe20002040000 */
[----:B------:R-:W-:Y:S01]  /*4040*/  UMOV UR14, 0x0 ;  /* 0x00000000000e7882 */ /* 0x000fe20000000000 */
[----:B------:R-:W-:Y:S01]  /*4050*/  UMOV UR15, 0x10000000 ;  /* 0x10000000000f7882 */ /* 0x000fe20000000000 */
[----:B------:R-:W-:Y:S01]  /*4060*/  @!UP3 UIADD3 UR56, UPT, UPT, UR4, 0x200, URZ ;  /* 0x000002000438b890 */ /* 0x000fe2000fffe0ff */
[----:B-1----:R-:W-:Y:S01]  /*4070*/  @!P4 IMAD.MOV.U32 R0, RZ, RZ, 0x4000 ;  /* 0x00004000ff00c424 */ /* 0x002fe200078e00ff */
[----:B------:R-:W-:Y:S01]  /*4080*/  UMOV UR60, UR36 ;  /* 0x00000024003c7c82 */ /* 0x000fe20008000000 */
[----:B------:R-:W-:Y:S01]  /*4090*/  @!UP3 UIADD3 UR26, UPT, UPT, UR58, 0x20, URZ ;  /* 0x000000203a1ab890 */ /* 0x000fe2000fffe0ff */
[----:B------:R-:W-:Y:S01]  /*40a0*/  @!P4 IADD3 R9, P0, PT, R38, 0x780, RZ ;  /* 0x000007802609c810 */ /* 0x000fe20007f1e0ff */
[----:B------:R-:W-:Y:S02]  /*40b0*/  @!UP3 UIADD3 UR24, UPT, UPT, UR4, 0x1200, URZ ;  /* 0x000012000418b890 */ /* 0x000fe4000fffe0ff */
[----:B------:R-:W-:Y:S01]  /*40c0*/  IMAD.U32 R14, RZ, RZ, UR8 ;  /* 0x00000008ff0e7e24 */ /* 0x000fe2000f8e00ff */
[----:B------:R-:W-:Y:S01]  /*40d0*/  VOTEU.ALL UP1, P4 ;  /* 0x0000000000ff7886 */ /* 0x000fe20002020000 */
[----:B------:R-:W-:Y:S01]  /*40e0*/  IMAD.U32 R15, RZ, RZ, UR7 ;  /* 0x00000007ff0f7e24 */ /* 0x000fe2000f8e00ff */
[----:B------:R-:W-:Y:S01]  /*40f0*/  UMOV UR25, UR57 ;  /* 0x0000003900197c82 */ /* 0x000fe20008000000 */
[----:B------:R-:W-:Y:S01]  /*4100*/  UMOV UR27, UR59 ;  /* 0x0000003b001b7c82 */ /* 0x000fe20008000000 */
[----:B------:R-:W-:Y:S01]  /*4110*/  @!P4 R2UR UR22, R14 ;  /* 0x000000000e16c2ca */ /* 0x000fe200000e0000 */
[----:B------:R-:W-:Y:S01]  /*4120*/  UMOV UR28, UR36 ;  /* 0x00000024001c7c82 */ /* 0x000fe20008000000 */
[----:B------:R-:W-:Y:S01]  /*4130*/  @!P4 R2UR UR23, R15 ;  /* 0x000000000f17c2ca */ /* 0x000fe200000e0000 */
[----:B------:R-:W-:Y:S01]  /*4140*/  @!UP3 UIADD3 UR18, UPT, UPT, UR58, 0x40, URZ ;  /* 0x000000403a12b890 */ /* 0x000fe2000fffe0ff */
[----:B------:R-:W-:Y:S01]  /*4150*/  @!P4 IMAD.X R3, RZ, RZ, R39, P0 ;  /* 0x000000ffff03c224 */ /* 0x000fe200000e0627 */
[----:B------:R-:W-:Y:S01]  /*4160*/  @!UP3 UIADD3 UR16, UPT, UPT, UR4, 0x2200, URZ ;  /* 0x000022000410b890 */ /* 0x000fe2000fffe0ff */
[----:B------:R-:W-:Y:S01]  /*4170*/  VOTEU.ALL UP0, P4 ;  /* 0x0000000000ff7886 */ /* 0x000fe20002000000 */
[----:B------:R-:W-:Y:S01]  /*4180*/  UMOV UR17, UR57 ;  /* 0x0000003900117c82 */ /* 0x000fe20008000000 */
[----:B------:R-:W-:Y:S01]  /*4190*/  UMOV UR19, UR59 ;  /* 0x0000003b00137c82 */ /* 0x000fe20008000000 */
[----:B------:R-:W-:Y:S01]  /*41a0*/  UMOV UR20, UR36 ;  /* 0x0000002400147c82 */ /* 0x000fe20008000000 */
[----:B------:R-:W-:Y:S02]  /*41b0*/  @!UP3 UIADD3 UR10, UPT, UPT, UR58, 0x60, URZ ;  /* 0x000000603a0ab890 */ /* 0x000fe4000fffe0ff */
[----:B------:R-:W-:Y:S03]  /*41c0*/  @!UP3 UIADD3 UR8, UPT, UPT, UR4, 0x3200, URZ ;  /* 0x000032000408b890 */ /* 0x000fe6000fffe0ff */
[----:B------:R1:W-:Y:S01]  /*41d0*/  @!UP2 UTMALDG.3D [UR56], [UR22], desc[UR14] ;  /* 0x00000e381600a5b4 */ /* 0x0003e20008011000 */
[----:B------:R-:W-:Y:S01]  /*41e0*/  UMOV UR9, UR57 ;  /* 0x0000003900097c82 */ /* 0x000fe20008000000 */
[----:B------:R-:W-:Y:S01]  /*41f0*/  UMOV UR11, UR59 ;  /* 0x0000003b000b7c82 */ /* 0x000fe20008000000 */
[----:B------:R-:W-:Y:S01]  /*4200*/  UMOV UR12, UR36 ;  /* 0x00000024000c7c82 */ /* 0x000fe20008000000 */
[----:B------:R-:W-:Y:S01]  /*4210*/  UPRMT UR7, UR37, 0x654, UR57 ;  /* 0x0000065425077896 */ /* 0x000fe20008000039 */
[----:B------:R1:W-:Y:S01]  /*4220*/  @!UP1 UTMALDG.3D [UR24], [UR22], desc[UR14] ;  /* 0x00000e18160095b4 */ /* 0x0003e20008011000 */
[----:B------:R-:W-:Y:S01]  /*4230*/  VOTEU.ALL UP1, P4 ;  /* 0x0000000000ff7886 */ /* 0x000fe20002020000 */
[----:B------:R1:W-:Y:S04]  /*4240*/  @!UP0 UTMALDG.3D [UR16], [UR22], desc[UR14] ;  /* 0x00000e10160085b4 */ /* 0x0003e80008011000 */
[----:B------:R1:W-:Y:S01]  /*4250*/  @!UP1 UTMALDG.3D [UR8], [UR22], desc[UR14] ;  /* 0x00000e08160095b4 */ /* 0x0003e20008011000 */
[----:B------:R1:W-:Y:S01]  /*4260*/  @!P4 SYNCS.ARRIVE.TRANS64.RED.A0TR RZ, [UR4+0x30], R0 ;  /* 0x00003000ffffc9a7 */ /* 0x0003e20008300404 */
[----:B------:R-:W-:Y:S01]  /*4270*/  SYNCS.ARRIVE.TRANS64.RED.A1T0 RZ, [UR7], RZ ;  /* 0x000000ffffff79a7 */ /* 0x000fe20008100407 */
[----:B------:R-:W2:Y:S02]  /*4280*/  SYNCS.PHASECHK.TRANS64.TRYWAIT P2, [UR4+0x58], R11 ;  /* 0x0000580bff0075a7 */ /* 0x000ea40008041104 */
[----:B-12---:R-:W-:Y:S05]  /*4290*/  @!P2 BRA `(.L_x_69) ;  /* 0x0000005800a8a947 */ /* 0x006fea0003800000 */
.L_x_150:
        /* <DEDUP_REMOVED lines=8> */
[----:B------:R-:W-:Y:S01]  /*4320*/  @!UP3 UIADD3 UR48, UPT, UPT, UR4, 0x4200, URZ ;  /* 0x000042000430b890 */ /* 0x000fe2000fffe0ff */
[----:B------:R-:W-:Y:S01]  /*4330*/  @!P4 IADD3 R37, P0, PT, R38, 0x780, RZ ;  /* 0x000007802625c810 */ /* 0x000fe20007f1e0ff */
[----:B------:R-:W-:Y:S01]  /*4340*/  UMOV UR50, UR58 ;  /* 0x0000003a00327c82 */ /* 0x000fe20008000000 */
[----:B------:R-:W-:Y:S01]  /*4350*/  UMOV UR52, UR36 ;  /* 0x0000002400347c82 */ /* 0x000fe20008000000 */
[----:B------:R-:W-:Y:S01]  /*4360*/  @!UP3 UIADD3 UR26, UPT, UPT, UR58, 0x20, URZ ;  /* 0x000000203a1ab890 */ /* 0x000fe2000fffe0ff */
[----:B------:R-:W-:Y:S01]  /*4370*/  IMAD.U32 R14, RZ, RZ, UR8 ;  /* 0x00000008ff0e7e24 */ /* 0x000fe2000f8e00ff */
[----:B------:R-:W-:Y:S01]  /*4380*/  @!UP3 UIADD3 UR24, UPT, UPT, UR4, 0x5200, URZ ;  /* 0x000052000418b890 */ /* 0x000fe2000fffe0ff */
[----:B------:R-:W-:Y:S01]  /*4390*/  IMAD.U32 R15, RZ, RZ, UR7 ;  /* 0x00000007ff0f7e24 */ /* 0x000fe2000f8e00ff */
[----:B------:R-:W-:Y:S01]  /*43a0*/  VOTEU.ALL UP1, P4 ;  /* 0x0000000000ff7886 */ /* 0x000fe20002020000 */
[----:B------:R-:W-:Y:S01]  /*43b0*/  UMOV UR25, UR49 ;  /* 0x0000003100197c82 */ /* 0x000fe20008000000 */
[----:B------:R-:W-:Y:S01]  /*43c0*/  @!P4 R2UR UR22, R14 ;  /* 0x000000000e16c2ca */ /* 0x000fe200000e0000 */
[----:B------:R-:W-:Y:S01]  /*43d0*/  UMOV UR28, UR36 ;  /* 0x00000024001c7c82 */ /* 0x000fe20008000000 */
[----:B------:R-:W-:Y:S01]  /*43e0*/  @!P4 R2UR UR23, R15 ;  /* 0x000000000f17c2ca */ /* 0x000fe200000e0000 */
[----:B------:R-:W-:Y:S01]  /*43f0*/  UMOV UR27, UR51 ;  /* 0x00000033001b7c82 */ /* 0x000fe20008000000 */
        /* <DEDUP_REMOVED lines=8> */
[----:B------:R-:W-:Y:S02]  /*4480*/  @!UP3 UIADD3 UR8, UPT, UPT, UR4, 0x7200, URZ ;  /* 0x000072000408b890 */ /* 0x000fe4000fffe0ff */
        /* <DEDUP_REMOVED lines=13> */
.L_x_152:
[----:B------:R-:W2:Y:S01]  /*4560*/  LDC.64 R16, c[0x0][0xd10] ;  /* 0x00034400ff107b82 */ /* 0x000ea20000000a00 */
[----:B------:R-:W-:Y:S01]  /*4570*/  @!P4 R2UR UR8, R37 ;  /* 0x000000002508c2ca */ /* 0x000fe200000e0000 */
[----:B------:R-:W-:Y:S01]  /*4580*/  VOTEU.ALL UP3, P4 ;  /* 0x0000000000ff7886 */ /* 0x000fe20002060000 */
[----:B------:R-:W-:Y:S01]  /*4590*/  @!P4 R2UR UR7, R20 ;  /* 0x000000001407c2ca */ /* 0x000fe200000e0000 */
[----:B------:R-:W-:Y:S01]  /*45a0*/  VOTEU.ALL UP2, P4 ;  /* 0x0000000000ff7886 */ /* 0x000fe20002040000 */
[----:B------:R-:W-:Y:S03]  /*45b0*/  UMOV UR14, 0x0 ;  /* 0x00000000000e7882 */ /* 0x000fe60000000000 */
[----:B------:R-:W3:Y:S01]  /*45c0*/  LDC.64 R14, c[0x0][0xd18] ;  /* 0x00034600ff0e7b82 */ /* 0x000ee20000000a00 */
[----:B------:R-:W-:Y:S01]  /*45d0*/  @!UP3 UIADD3 UR43, UPT, UPT, UR59, 0x40, URZ ;  /* 0x000000403b2bb890 */ /* 0x000fe2000fffe0ff */
[----:B------:R-:W-:Y:S01]  /*45e0*/  @!P4 IMAD.MOV.U32 R20, RZ, RZ, 0x4000 ;  /* 0x00004000ff14c424 */ /* 0x000fe200078e00ff */
[----:B------:R-:W-:Y:S01]  /*45f0*/  @!UP3 UIADD3 UR40, UPT, UPT, UR4, 0x8200, URZ ;  /* 0x000082000428b890 */ /* 0x000fe2000fffe0ff */
[----:B------:R-:W-:Y:S01]  /*4600*/  @P3 SHF.R.U32.HI R33, RZ, 0x10, R29 ;  /* 0x00000010ff213819 */ /* 0x000fe2000001161d */
[----:B------:R-:W-:Y:S03]  /*4610*/  UMOV UR15, 0x10000000 ;  /* 0x10000000000f7882 */ /* 0x000fe60000000000 */
[----:B-1----:R-:W1:Y:S01]  /*4620*/  @!P1 LDC R0, c[0x0][0xd20] ;  /* 0x00034800ff009b82 */ /* 0x002e620000000800 */
[----:B------:R-:W-:Y:S01]  /*4630*/  UMOV UR42, UR58 ;  /* 0x0000003a002a7c82 */ /* 0x000fe20008000000 */
[----:B------:R-:W-:Y:S01]  /*4640*/  IMAD.U32 R40, RZ, RZ, UR8 ;  /* 0x00000008ff287e24 */ /* 0x000fe2000f8e00ff */
[----:B------:R-:W-:Y:S05]  /*4650*/  UMOV UR44, UR36 ;  /* 0x00000024002c7c82 */ /* 0x000fea0008000000 */
[----:B------:R-:W4:Y:S01]  /*4660*/  @!P1 LDC R3, c[0x0][0xd0c] ;  /* 0x00034300ff039b82 */ /* 0x000f220000000800 */
[----:B------:R-:W-:Y:S01]  /*4670*/  IMAD.U32 R41, RZ, RZ, UR7 ;  /* 0x00000007ff297e24 */ /* 0x000fe2000f8e00ff */
[----:B------:R-:W-:Y:S01]  /*4680*/  @!UP3 UIADD3 UR26, UPT, UPT, UR58, 0x20, URZ ;  /* 0x000000203a1ab890 */ /* 0x000fe2000fffe0ff */
[----:B------:R-:W-:Y:S01]  /*4690*/  @!P4 R2UR UR22, R40 ;  /* 0x000000002816c2ca */ /* 0x000fe200000e0000 */
[----:B------:R-:W-:Y:S01]  /*46a0*/  @!UP3 UIADD3 UR24, UPT, UPT, UR4, 0x9200, URZ ;  /* 0x000092000418b890 */ /* 0x000fe2000fffe0ff */
[----:B------:R-:W-:Y:S01]  /*46b0*/  VIADD R35, R35, 0x1 ;  /* 0x0000000123237836 */ /* 0x000fe20000000000 */
[----:B------:R-:W-:Y:S01]  /*46c0*/  @!P4 R2UR UR23, R41 ;  /* 0x000000002917c2ca */ /* 0x000fe200000e0000 */
[----:B------:R-:W-:Y:S01]  /*46d0*/  VOTEU.ALL UP1, P4 ;  /* 0x0000000000ff7886 */ /* 0x000fe20002020000 */
[----:B------:R-:W-:Y:S01]  /*46e0*/  UMOV UR25, UR41 ;  /* 0x0000002900197c82 */ /* 0x000fe20008000000 */
[----:B------:R-:W-:Y:S01]  /*46f0*/  UMOV UR28, UR36 ;  /* 0x00000024001c7c82 */ /* 0x000fe20008000000 */
[----:B------:R-:W-:Y:S01]  /*4700*/  UMOV UR27, UR43 ;  /* 0x0000002b001b7c82 */ /* 0x000fe20008000000 */
[----:B------:R-:W-:Y:S02]  /*4710*/  @!UP3 UIADD3 UR18, UPT, UPT, UR58, 0x40, URZ ;  /* 0x000000403a12b890 */ /* 0x000fe4000fffe0ff */
[----:B------:R-:W-:Y:S01]  /*4720*/  @!UP3 UIADD3 UR16, UPT, UPT, UR4, 0xa200, URZ ;  /* 0x0000a2000410b890 */ /* 0x000fe2000fffe0ff */
[----:B------:R-:W-:Y:S01]  /*4730*/  VOTEU.ALL UP0, P4 ;  /* 0x0000000000ff7886 */ /* 0x000fe20002000000 */
[----:B------:R-:W-:Y:S01]  /*4740*/  UMOV UR17, UR41 ;  /* 0x0000002900117c82 */ /* 0x000fe20008000000 */
[----:B------:R-:W-:Y:S01]  /*4750*/  UMOV UR20, UR36 ;  /* 0x0000002400147c82 */ /* 0x000fe20008000000 */
[----:B------:R-:W-:Y:S02]  /*4760*/  UMOV UR19, UR43 ;  /* 0x0000002b00137c82 */ /* 0x000fe40008000000 */
[----:B------:R1:W-:Y:S01]  /*4770*/  @!UP2 UTMALDG.3D [UR40], [UR22], desc[UR14] ;  /* 0x00000e281600a5b4 */ /* 0x0003e20008011000 */
[----:B------:R-:W-:Y:S02]  /*4780*/  @!UP3 UIADD3 UR10, UPT, UPT, UR58, 0x60, URZ ;  /* 0x000000603a0ab890 */ /* 0x000fe4000fffe0ff */
[----:B------:R-:W-:Y:S01]  /*4790*/  @!UP3 UIADD3 UR8, UPT, UPT, UR4, 0xb200, URZ ;  /* 0x0000b2000408b890 */ /* 0x000fe2000fffe0ff */
[----:B------:R-:W-:Y:S01]  /*47a0*/  UMOV UR9, UR41 ;  /* 0x0000002900097c82 */ /* 0x000fe20008000000 */
[----:B------:R-:W-:Y:S01]  /*47b0*/  UMOV UR12, UR36 ;  /* 0x00000024000c7c82 */ /* 0x000fe20008000000 */
[----:B------:R-:W-:Y:S01]  /*47c0*/  UMOV UR11, UR43 ;  /* 0x0000002b000b7c82 */ /* 0x000fe20008000000 */
[----:B------:R1:W-:Y:S01]  /*47d0*/  @!UP1 UTMALDG.3D [UR24], [UR22], desc[UR14] ;  /* 0x00000e18160095b4 */ /* 0x0003e20008011000 */
[----:B------:R-:W-:Y:S01]  /*47e0*/  VOTEU.ALL UP1, P4 ;  /* 0x0000000000ff7886 */ /* 0x000fe20002020000 */
[----:B------:R-:W-:Y:S01]  /*47f0*/  UPRMT UR7, UR37, 0x654, UR41 ;  /* 0x0000065425077896 */ /* 0x000fe20008000029 */
[----:B--2---:R-:W-:Y:S01]  /*4800*/  @!P1 IMAD.HI.U32 R12, R13, R16, RZ ;  /* 0x000000100d0c9227 */ /* 0x004fe200078e00ff */
[----:B---3--:R-:W-:Y:S02]  /*4810*/  @!P1 ISETP.NE.AND P0, PT, R14, 0x1, PT ;  /* 0x000000010e00980c */ /* 0x008fe40003f05270 */
[----:B----4-:R-:W-:Y:S01]  /*4820*/  @!P1 ISETP.NE.AND P2, PT, R3, 0x1, PT ;  /* 0x000000010300980c */ /* 0x010fe20003f45270 */
[C---:B------:R-:W-:Y:S01]  /*4830*/  @!P1 IMAD.HI.U32 R9, R10.reuse, R15, RZ ;  /* 0x0000000f0a099227 */ /* 0x040fe200078e00ff */
[----:B------:R2:W-:Y:S02]  /*4840*/  @!UP0 UTMALDG.3D [UR16], [UR22], desc[UR14] ;  /* 0x00000e10160085b4 */ /* 0x0005e40008011000 */
[----:B------:R-:W-:Y:S02]  /*4850*/  @!P1 SHF.R.U32.HI R12, RZ, R17, R12 ;  /* 0x00000011ff0c9219 */ /* 0x000fe4000001160c */
[----:B-1----:R-:W-:Y:S02]  /*4860*/  @!P1 SHF.R.U32.HI R9, RZ, R0, R9 ;  /* 0x00000000ff099219 */ /* 0x002fe40000011609 */
[----:B------:R-:W-:Y:S01]  /*4870*/  @!P1 SEL R12, R13, R12, !P2 ;  /* 0x0000000c0d0c9207 */ /* 0x000fe20005000000 */
[----:B------:R2:W-:Y:S01]  /*4880*/  @!UP1 UTMALDG.3D [UR8], [UR22], desc[UR14] ;  /* 0x00000e08160095b4 */ /* 0x0005e20008011000 */
[----:B------:R2:W-:Y:S01]  /*4890*/  @!P4 SYNCS.ARRIVE.TRANS64.RED.A0TR RZ, [UR4+0x40], R20 ;  /* 0x00004014ffffc9a7 */ /* 0x0005e20008300404 */
[----:B------:R-:W-:Y:S05]  /*48a0*/  @!P1 SEL R9, R10, R9, !P0 ;  /* 0x000000090a099207 */ /* 0x000fea0004000000 */
[----:B------:R-:W-:Y:S02]  /*48b0*/  @!P1 IMAD.IADD R0, R9, 0x1, -R12 ;  /* 0x0000000109009824 */ /* 0x000fe400078e0a0c */
[----:B------:R-:W-:Y:S02]  /*48c0*/  @!P1 IMAD.IADD R9, R12, 0x1, -R9 ;  /* 0x000000010c099824 */ /* 0x000fe400078e0a09 */
[----:B------:R-:W-:Y:S02]  /*48d0*/  @!P1 IMAD R13, R0, R3, R13 ;  /* 0x00000003000d9224 */ /* 0x000fe400078e020d */
[----:B------:R-:W-:Y:S01]  /*48e0*/  @!P1 IMAD R10, R9, R14, R10 ;  /* 0x0000000e090a9224 */ /* 0x000fe200078e020a */
[----:B------:R-:W-:Y:S01]  /*48f0*/  SYNCS.ARRIVE.TRANS64.RED.A1T0 RZ, [UR7], RZ ;  /* 0x000000ffffff79a7 */ /* 0x000fe20008100407 */
[----:B------:R-:W1:Y:S02]  /*4900*/  SYNCS.PHASECHK.TRANS64.TRYWAIT P5, [UR4+0x68], R11 ;  /* 0x0000680bff0075a7 */ /* 0x000e6400080a1104 */
[----:B-12---:R-:W-:Y:S05]  /*4910*/  @!P5 BRA `(.L_x_71) ;  /* 0x000000540038d947 */ /* 0x006fea0003800000 */
.L_x_154:
[----:B------:R-:W-:Y:S01]  /*4920*/  @!P4 IADD3 R3, P0, PT, R38, 0x780, RZ ;  /* 0x000007802603c810 */ /* 0x000fe20007f1e0ff */
[----:B------:R-:W-:Y:S01]  /*4930*/  VOTEU.ALL UP2, P4 ;  /* 0x0000000000ff7886 */ /* 0x000fe20002040000 */
[----:B------:R-:W-:Y:S01]  /*4940*/  UMOV UR14, 0x0 ;  /* 0x00000000000e7882 */ /* 0x000fe20000000000 */
[----:B------:R-:W-:Y:S01]  /*4950*/  UMOV UR15, 0x10000000 ;  /* 0x10000000000f7882 */ /* 0x000fe20000000000 */
[----:B------:R-:W-:Y:S01]  /*4960*/  @!P4 R2UR UR8, R3 ;  /* 0x000000000308c2ca */ /* 0x000fe200000e0000 */
[----:B-1----:R-:W-:Y:S01]  /*4970*/  @!P4 IMAD.X R0, RZ, RZ, R39, P0 ;  /* 0x000000ffff00c224 */ /* 0x002fe200000e0627 */
[----:B------:R-:W-:Y:S01]  /*4980*/  UMOV UR34, UR58 ;  /* 0x0000003a00227c82 */ /* 0x000fe20008000000 */
[----:B------:R-:W-:Y:S01]  /*4990*/  VOTEU.ALL UP1, P4 ;  /* 0x0000000000ff7886 */ /* 0x000fe20002020000 */
[----:B------:R-:W-:Y:S01]  /*49a0*/  UMOV UR12, UR36 ;  /* 0x00000024000c7c82 */ /* 0x000fe20008000000 */
[----:B------:R-:W-:Y:S01]  /*49b0*/  VOTEU.ALL UP3, P4 ;  /* 0x0000000000ff7886 */ /* 0x000fe20002060000 */
[----:B------:R-:W-:Y:S01]  /*49c0*/  @!P4 R2UR UR7, R0 ;  /* 0x000000000007c2ca */ /* 0x000fe200000e0000 */
[----:B------:R-:W-:Y:S01]  /*49d0*/  VOTEU.ALL UP0, P4 ;  /* 0x0000000000ff7886 */ /* 0x000fe20002000000 */
[----:B------:R-:W-:Y:S01]  /*49e0*/  UMOV UR28, UR36 ;  /* 0x00000024001c7c82 */ /* 0x000fe20008000000 */
[----:B------:R-:W-:Y:S01]  /*49f0*/  UMOV UR20, UR36 ;  /* 0x0000002400147c82 */ /* 0x000fe20008000000 */
[----:B------:R-:W-:Y:S01]  /*4a00*/  @!UP3 UIADD3 UR33, UPT, UPT, UR4, 0x48, URZ ;  /* 0x000000480421b890 */ /* 0x000fe2000fffe0ff */
[----:B------:R-:W-:Y:S01]  /*4a10*/  IMAD.IADD R0, R13, 0x1, R92 ;  /* 0x000000010d007824 */ /* 0x000fe200078e025c */
[----:B------:R-:W-:Y:S01]  /*4a20*/  @!UP3 UIADD3 UR35, UPT, UPT, UR59, 0x60, URZ ;  /* 0x000000603b23b890 */ /* 0x000fe2000fffe0ff */
[----:B------:R-:W-:Y:S01]  /*4a30*/  IMAD.U32 R14, RZ, RZ, UR8 ;  /* 0x00000008ff0e7e24 */ /* 0x000fe2000f8e00ff */
[----:B------:R-:W-:Y:S01]  /*4a40*/  @!UP3 UIADD3 UR32, UPT, UPT, UR4, 0xc200, URZ ;  /* 0x0000c2000420b890 */ /* 0x000fe2000fffe0ff */
[----:B------:R-:W-:Y:S01]  /*4a50*/  ISETP.NE.AND P0, PT, R35, 0x2, PT ;  /* 0x000000022300780c */ /* 0x000fe20003f05270 */
[----:B------:R-:W-:Y:S01]  /*4a60*/  @!UP3 UIADD3 UR10, UPT, UPT, UR58, 0x20, URZ ;  /* 0x000000203a0ab890 */ /* 0x000fe2000fffe0ff */
[----:B------:R-:W-:Y:S01]  /*4a70*/  LOP3.LUT R36, R36, 0x1, RZ, 0x3c, !PT ;  /* 0x0000000124247812 */ /* 0x000fe200078e3cff */
[----:B------:R-:W-:Y:S01]  /*4a80*/  @!UP3 UIADD3 UR8, UPT, UPT, UR4, 0xd200, URZ ;  /* 0x0000d2000408b890 */ /* 0x000fe2000fffe0ff */
[----:B------:R-:W-:Y:S01]  /*4a90*/  IMAD.U32 R15, RZ, RZ, UR7 ;  /* 0x00000007ff0f7e24 */ /* 0x000fe2000f8e00ff */
[----:B------:R-:W-:Y:S01]  /*4aa0*/  @!P4 R2UR UR22, R14 ;  /* 0x000000000e16c2ca */ /* 0x000fe200000e0000 */
[----:B------:R-:W-:Y:S01]  /*4ab0*/  UMOV UR9, UR33 ;  /* 0x0000002100097c82 */ /* 0x000fe20008000000 */
[----:B------:R-:W-:Y:S01]  /*4ac0*/  UMOV UR11, UR35 ;  /* 0x00000023000b7c82 */ /* 0x000fe20008000000 */
[----:B------:R-:W-:Y:S01]  /*4ad0*/  @!UP3 UIADD3 UR26, UPT, UPT, UR58, 0x40, URZ ;  /* 0x000000403a1ab890 */ /* 0x000fe2000fffe0ff */
[----:B------:R-:W-:Y:S01]  /*4ae0*/  @!P4 R2UR UR23, R15 ;  /* 0x000000000f17c2ca */ /* 0x000fe200000e0000 */
[----:B------:R-:W-:Y:S01]  /*4af0*/  @!UP3 UIADD3 UR24, UPT, UPT, UR4, 0xe200, URZ ;  /* 0x0000e2000418b890 */ /* 0x000fe2000fffe0ff */
[----:B------:R-:W-:Y:S01]  /*4b00*/  SEL R3, RZ, 0x1, P0 ;  /* 0x00000001ff037807 */ /* 0x000fe20000000000 */
[----:B------:R-:W-:Y:S01]  /*4b10*/  UMOV UR25, UR33 ;  /* 0x0000002100197c82 */ /* 0x000fe20008000000 */
[----:B------:R-:W-:Y:S01]  /*4b20*/  UMOV UR27, UR35 ;  /* 0x00000023001b7c82 */ /* 0x000fe20008000000 */
[----:B------:R-:W-:Y:S01]  /*4b30*/  @!UP3 UIADD3 UR18, UPT, UPT, UR58, 0x60, URZ ;  /* 0x000000603a12b890 */ /* 0x000fe2000fffe0ff */
[----:B------:R-:W-:Y:S01]  /*4b40*/  LOP3.LUT R34, R34, R3, RZ, 0x3c, !PT ;  /* 0x0000000322227212 */ /* 0x000fe200078e3cff */
[----:B------:R-:W-:Y:S01]  /*4b50*/  @!UP3 UIADD3 UR16, UPT, UPT, UR4, 0xf200, URZ ;  /* 0x0000f2000410b890 */ /* 0x000fe2000fffe0ff */
[----:B------:R-:W-:Y:S01]  /*4b60*/  IMAD.IADD R20, R10, 0x1, R81 ;  /* 0x000000010a147824 */ /* 0x000fe200078e0251 */
[----:B------:R-:W-:Y:S01]  /*4b70*/  UMOV UR17, UR33 ;  /* 0x0000002100117c82 */ /* 0x000fe20008000000 */
[----:B------:R-:W-:Y:S01]  /*4b80*/  UMOV UR19, UR35 ;  /* 0x0000002300137c82 */ /* 0x000fe20008000000 */
[----:B------:R-:W-:Y:S02]  /*4b90*/  SEL R35, R35, RZ, P0 ;  /* 0x000000ff23237207 */ /* 0x000fe40000000000 */
[----:B------:R1:W-:Y:S01]  /*4ba0*/  @!UP2 UTMALDG.3D [UR32], [UR22], desc[UR14] ;  /* 0x00000e201600a5b4 */ /* 0x0003e20008011000 */
[----:B------:R2:W-:Y:S01]  /*4bb0*/  @!UP1 UTMALDG.3D [UR8], [UR22], desc[UR14] ;  /* 0x00000e08160095b4 */ /* 0x0005e20008011000 */
[----:B------:R-:W-:Y:S01]  /*4bc0*/  VOTEU.ALL UP1, P4 ;  /* 0x0000000000ff7886 */ /* 0x000fe20002020000 */
[----:B------:R4:W-:Y:S04]  /*4bd0*/  @!UP0 UTMALDG.3D [UR24], [UR22], desc[UR14] ;  /* 0x00000e18160085b4 */ /* 0x0009e80008011000 */
[----:B------:R4:W-:Y:S01]  /*4be0*/  @!UP1 UTMALDG.3D [UR16], [UR22], desc[UR14] ;  /* 0x00000e10160095b4 */ /* 0x0009e20008011000 */
[----:B------:R4:W-:Y:S01]  /*4bf0*/  @!P4 SYNCS.ARRIVE.TRANS64.RED.A0TR RZ, [UR4+0x48], R32 ;  /* 0x00004820ffffc9a7 */ /* 0x0009e20008300404 */
[----:B------:R-:W-:Y:S01]  /*4c00*/  UPLOP3.LUT UP1, UPT, UPT, UPT, UPT, 0x80, 0x8 ;  /* 0x000000000008789c */ /* 0x000fe20003f2f070 */
[----:B-1----:R-:W-:Y:S01]  /*4c10*/  @P3 R2UR UR36, R33 ;  /* 0x00000000212432ca */ /* 0x002fe200000e0000 */
[----:B------:R-:W-:Y:S01]  /*4c20*/  SYNCS.ARRIVE.TRANS64.RED.A1T0 RZ, [UR5], RZ ;  /* 0x000000ffffff79a7 */ /* 0x000fe20008100405 */
[----:B--2---:R-:W-:Y:S01]  /*4c30*/  R2UR UR11, R0 ;  /* 0x00000000000b72ca */ /* 0x004fe200000e0000 */
[----:B------:R-:W-:Y:S03]  /*4c40*/  @!UPT UIADD3 URZ, UPT, UPT, URZ, URZ, URZ ;  /* 0x000000fffffff290 */ /* 0x000fe6000fffe0ff */
[----:B------:R-:W-:Y:S11]  /*4c50*/  @P3 BRA `(.L_x_72) ;  /* 0xffffffec004c3947 */ /* 0x000ff6000383ffff */
[----:B------:R-:W-:-:S04]  /*4c60*/  SHF.L.U32 R3, R36, 0x1f, RZ ;  /* 0x0000001f24037819 */ /* 0x000fc800000006ff */
[----:B------:R-:W1:Y:S02]  /*4c70*/  SYNCS.PHASECHK.TRANS64.TRYWAIT P0, [UR4+0x50], R3 ;  /* 0x00005003ff0075a7 */ /* 0x000e640008001104 */
[----:B-1----:R-:W-:Y:S05]  /*4c80*/  @!P0 BRA `(.L_x_73) ;  /* 0x0000005000748947 */ /* 0x002fea0003800000 */
.L_x_156:
[----:B------:R-:W2:Y:S02]  /*4c90*/  SYNCS.PHASECHK.TRANS64.TRYWAIT P0, [UR4+0x58], R3 ;  /* 0x00005803ff0075a7 */ /* 0x000ea40008001104 */
[----:B--2---:R-:W-:Y:S05]  /*4ca0*/  @!P0 BRA `(.L_x_74) ;  /* 0x0000005000848947 */ /* 0x004fea0003800000 */
.L_x_158:
[----:B------:R-:W2:Y:S02]  /*4cb0*/  SYNCS.PHASECHK.TRANS64.TRYWAIT P0, [UR4+0x60], R3 ;  /* 0x00006003ff0075a7 */ /* 0x000ea40008001104 */
[----:B--2---:R-:W-:Y:S05]  /*4cc0*/  @!P0 BRA `(.L_x_75) ;  /* 0x0000005000948947 */ /* 0x004fea0003800000 */
.L_x_160:
[----:B-1----:R-:W-:-:S07]  /*4cd0*/  MOV R0, UR4 ;  /* 0x0000000400007c02 */ /* 0x002fce0008000f00 */
.L_x_76:
[----:B-1----:R-:W-:-:S04]  /*4ce0*/  SHF.L.U32 R3, R36, 0x1f, RZ ;  /* 0x0000001f24037819 */ /* 0x002fc800000006ff */
[----:B------:R1:W2:Y:S03]  /*4cf0*/  SYNCS.PHASECHK.TRANS64.TRYWAIT P0, [R0+URZ+0x68], R3 ;  /* 0x00006803000075a7 */ /* 0x0002a600080011ff */
[----:B--2---:R-:W-:Y:S05]  /*4d00*/  @!P0 NANOSLEEP.SYNCS 0x989680 ;  /* 0x009896800000895d */ /* 0x004fea0003900000 */
[----:B------:R-:W2:Y:S02]  /*4d10*/  @!P0 SYNCS.PHASECHK.TRANS64 P0, [R0+URZ+0x68], R3 ;  /* 0x00006803000085a7 */ /* 0x000ea400080010ff */
[----:B--2-4-:R-:W-:Y:S05]  /*4d20*/  @P0 EXIT ;  /* 0x000000000000094d */ /* 0x014fea0003800000 */
[----:B------:R-:W-:Y:S05]  /*4d30*/  BRA `(.L_x_76) ;  /* 0xfffffffc00e87947 */ /* 0x000fea000383ffff */
.L_x_61:
[----:B------:R-:W-:-:S06]  /*4d40*/  UISETP.GE.AND UP0, UPT, UR8, 0x4, UPT ;  /* 0x000000040800788c */ /* 0x000fcc000bf06270 */
[----:B------:R-:W-:-:S13]  /*4d50*/  PLOP3.LUT P0, PT, PT, PT, UP0, 0x80, 0x8 ;  /* 0x000000000008781c */ /* 0x000fda0003f0f008 */
[----:B------:R-:W-:Y:S05]  /*4d60*/  @!P0 EXIT ;  /* 0x000000000000894d */ /* 0x000fea0003800000 */
[----:B------:R-:W-:Y:S01]  /*4d70*/  BAR.SYNC.DEFER_BLOCKING 0x6, 0xa0 ;  /* 0x0182800000007b1d */ /* 0x000fe20000010000 */
[C---:B------:R-:W-:Y:S01]  /*4d80*/  IMAD.SHL.U32 R4, R107.reuse, 0x4, RZ ;  /* 0x000000046b047824 */ /* 0x040fe200078e00ff */
[C---:B------:R-:W-:Y:S01]  /*4d90*/  R2P PR, R107.reuse, 0x18 ;  /* 0x000000186b007804 */ /* 0x040fe20000000000 */
[C---:B------:R-:W-:Y:S02]  /*4da0*/  IMAD.SHL.U32 R101, R107.reuse, 0x80, RZ ;  /* 0x000000806b657824 */ /* 0x040fe400078e00ff */
[----:B------:R-:W-:Y:S01]  /*4db0*/  HFMA2 R106, -RZ, RZ, 0, 9.5367431640625e-06 ;  /* 0x000000a0ff6a7431 */ /* 0x000fe200000001ff */
[----:B------:R-:W-:Y:S01]  /*4dc0*/  SHF.L.U32 R45, R107, 0x10, RZ ;  /* 0x000000106b2d7819 */ /* 0x000fe200000006ff */
[----:B------:R-:W-:Y:S01]  /*4dd0*/  UMOV UR46, 0x400 ;  /* 0x00000400002e7882 */ /* 0x000fe20000000000 */
[----:B------:R-:W1:Y:S01]  /*4de0*/  LDC R97, c[0x0][0x370] ;  /* 0x0000dc00ff617b82 */ /* 0x000e620000000800 */
[----:B------:R-:W-:Y:S01]  /*4df0*/  ULEA UR46, UR37, UR46, 0x18 ;  /* 0x0000002e252e7291 */ /* 0x000fe2000f8ec0ff */
[----:B------:R-:W-:Y:S01]  /*4e00*/  LOP3.LUT R101, R101, 0x307c, R4, 0xc8, !PT ;  /* 0x0000307c65657812 */ /* 0x000fe200078ec804 */
[----:B------:R-:W-:Y:S01]  /*4e10*/  HFMA2 R111, -RZ, RZ, 0, 0 ;  /* 0x00000000ff6f7431 */ /* 0x000fe200000001ff */
[----:B------:R-:W-:Y:S01]  /*4e20*/  LOP3.LUT R45, R45, 0x600000, RZ, 0xc0, !PT ;  /* 0x006000002d2d7812 */ /* 0x000fe200078ec0ff */
[----:B------:R-:W-:Y:S01]  /*4e30*/  UIADD3 UR4, UPT, UPT, UR46, 0x200, URZ ;  /* 0x000002002e047890 */ /* 0x000fe2000fffe0ff */
[----:B------:R-:W-:Y:S01]  /*4e40*/  LOP3.LUT R107, R107, 0x60, RZ, 0xc0, !PT ;  /* 0x000000606b6b7812 */ /* 0x000fe200078ec0ff */
[----:B------:R-:W-:Y:S01]  /*4e50*/  VIADD R95, R101, UR46 ;  /* 0x0000002e655f7c36 */ /* 0x000fe20008000000 */
[----:B------:R-:W2:Y:S01]  /*4e60*/  LDC R42, c[0x0][0xd0c] ;  /* 0x00034300ff2a7b82 */ /* 0x000ea20000000800 */
[----:B------:R-:W-:Y:S01]  /*4e70*/  IMAD.MOV.U32 R105, RZ, RZ, 0x1 ;  /* 0x00000001ff697424 */ /* 0x000fe200078e00ff */
[----:B------:R-:W-:Y:S01]  /*4e80*/  MOV R44, RZ ;  /* 0x000000ff002c7202 */ /* 0x000fe20000000f00 */
[C---:B------:R-:W-:Y:S01]  /*4e90*/  VIADD R3, R95.reuse, 0x200 ;  /* 0x000002005f037836 */ /* 0x040fe20000000000 */
[----:B------:R-:W-:Y:S01]  /*4ea0*/  IADD3 R99, PT, PT, R95, 0x340, RZ ;  /* 0x000003405f637810 */ /* 0x000fe20007ffe0ff */
[----:B------:R-:W-:Y:S01]  /*4eb0*/  IMAD.MOV.U32 R104, RZ, RZ, RZ ;  /* 0x000000ffff687224 */ /* 0x000fe200078e00ff */
[----:B------:R-:W-:Y:S01]  /*4ec0*/  SEL R106, R106, 0x60, !P3 ;  /* 0x000000606a6a7807 */ /* 0x000fe20005800000 */
[----:B------:R-:W-:Y:S01]  /*4ed0*/  @P4 VIADD R99, R3, 0xc0 ;  /* 0x000000c003634836 */ /* 0x000fe20000000000 */
[----:B------:R-:W4:Y:S01]  /*4ee0*/  LDC R94, c[0x0][0xd20] ;  /* 0x00034800ff5e7b82 */ /* 0x000f220000000800 */
[----:B------:R-:W3:Y:S01]  /*4ef0*/  LDS R0, [UR46+0x110] ;  /* 0x0001102eff007984 */ /* 0x000ee20008000800 */
[----:B------:R-:W-:Y:S01]  /*4f00*/  IMAD.MOV.U32 R103, RZ, RZ, RZ ;  /* 0x000000ffff677224 */ /* 0x000fe200078e00ff */
[----:B------:R-:W-:Y:S01]  /*4f10*/  MOV R100, UR4 ;  /* 0x0000000400647c02 */ /* 0x000fe20008000f00 */
[----:B------:R-:W1:Y:S04]  /*4f20*/  LDCU.64 UR50, c[0x0][0x348] ;  /* 0x00006900ff3277ac */ /* 0x000e680008000a00 */
[----:B------:R-:W1:Y:S01]  /*4f30*/  LDC R40, c[0x0][0xd30] ;  /* 0x00034c00ff287b82 */ /* 0x000e620000000800 */
[----:B------:R-:W1:Y:S01]  /*4f40*/  LDCU.64 UR44, c[0x0][0xa88] ;  /* 0x00015100ff2c77ac */ /* 0x000e620008000a00 */
[----:B------:R-:W-:Y:S01]  /*4f50*/  UMOV UR47, URZ ;  /* 0x000000ff002f7c82 */ /* 0x000fe20008000000 */
[----:B------:R-:W-:-:S05]  /*4f60*/  UMOV UR48, URZ ;  /* 0x000000ff00307c82 */ /* 0x000fca0008000000 */
[----:B------:R-:W1:Y:S08]  /*4f70*/  LDC.64 R86, c[0x0][0xa88] ;  /* 0x0002a200ff567b82 */ /* 0x000e700000000a00 */
[----:B------:R-:W1:Y:S08]  /*4f80*/  LDC.64 R90, c[0x0][0xd10] ;  /* 0x00034400ff5a7b82 */ /* 0x000e700000000a00 */
[----:B------:R-:W1:Y:S08]  /*4f90*/  LDC.64 R38, c[0x0][0xd18] ;  /* 0x00034600ff267b82 */ /* 0x000e700000000a00 */
[----:B------:R-:W1:Y:S01]  /*4fa0*/  LDC.64 R36, c[0x0][0xd28] ;  /* 0x00034a00ff247b82 */ /* 0x000e620000000a00 */
[----:B---3--:R-:W-:-:S07]  /*4fb0*/  IMAD.IADD R45, R0, 0x1, R45 ;  /* 0x00000001002d7824 */ /* 0x008fce00078e022d */
[----:B------:R-:W3:Y:S08]  /*4fc0*/  LDC.64 R88, c[0x0][0xa90] ;  /* 0x0002a400ff587b82 */ /* 0x000ef00000000a00 */
[----:B------:R-:W1:Y:S08]  /*4fd0*/  LDC.64 R84, c[0x0][0xab0] ;  /* 0x0002ac00ff547b82 */ /* 0x000e700000000a00 */
[----:B------:R-:W1:Y:S08]  /*4fe0*/  LDC.64 R82, c[0x0][0xaa8] ;  /* 0x0002aa00ff527b82 */ /* 0x000e700000000a00 */
[----:B--2-4-:R-:W1:Y:S02]  /*4ff0*/  LDC R96, c[0x0][0x374] ;  /* 0x0000dd00ff607b82 */ /* 0x014e640000000800 */
.L_x_120:
[----:B------:R-:W-:Y:S02]  /*5000*/  LEA R0, R111, UR46, 0x3 ;  /* 0x0000002e6f007c11 */ /* 0x000fe4000f8e18ff */
[----:B------:R-:W-:Y:S02]  /*5010*/  SHF.L.U32 R3, R103, 0x1f, RZ ;  /* 0x0000001f67037819 */ /* 0x000fe400000006ff */
[----:B------:R-:W-:Y:S02]  /*5020*/  LEA R16, R111, UR46, 0x4 ;  /* 0x0000002e6f107c11 */ /* 0x000fe4000f8e20ff */
[----:B--2---:R-:W2:Y:S02]  /*5030*/  SYNCS.PHASECHK.TRANS64.TRYWAIT P0, [R0+URZ+0x80], R3 ;  /* 0x00008003000075a7 */ /* 0x004ea400080011ff */
[----:B--2---:R-:W-:Y:S05]  /*5040*/  @!P0 BRA `(.L_x_77) ;  /* 0x0000004c00cc8947 */ /* 0x004fea0003800000 */
.L_x_161:
[----:B------:R-:W4:Y:S01]  /*5050*/  LDC.64 R14, c[0x0][0xd10] ;  /* 0x00034400ff0e7b82 */ /* 0x000f220000000a00 */
[----:B------:R-:W3:Y:S01]  /*5060*/  LDS.128 R16, [R16+0xf0] ;  /* 0x0000f00010107984 */ /* 0x000ee20000000c00 */
[----:B-1----:R-:W-:Y:S01]  /*5070*/  ISETP.NE.AND P1, PT, R40, 0x1, PT ;  /* 0x000000012800780c */ /* 0x002fe20003f25270 */
[----:B--2---:R-:W-:Y:S01]  /*5080*/  VIADD R0, R0, 0x90 ;  /* 0x0000009000007836 */ /* 0x004fe20000000000 */
[----:B------:R-:W-:Y:S04]  /*5090*/  ISETP.GE.AND P0, PT, R2, 0x1, PT ;  /* 0x000000010200780c */ /* 0x000fe80003f06270 */
[----:B------:R-:W1:Y:S01]  /*50a0*/  LDC.64 R12, c[0x0][0xd18] ;  /* 0x00034600ff0c7b82 */ /* 0x000e620000000a00 */
[----:B------:R-:W-:Y:S01]  /*50b0*/  PRMT R0, RZ, 0x654, R0 ;  /* 0x00000654ff007816 */ /* 0x000fe20000000000 */
[----:B------:R-:W-:Y:S01]  /*50c0*/  @!PT LDS RZ, [RZ] ;  /* 0x00000000fffff984 */ /* 0x000fe20000000800 */
[----:B------:R-:W-:Y:S01]  /*50d0*/  @!PT LDS RZ, [RZ] ;  /* 0x00000000fffff984 */ /* 0x000fe20000000800 */
[----:B------:R-:W-:Y:S01]  /*50e0*/  @!PT LDS RZ, [RZ] ;  /* 0x00000000fffff984 */ /* 0x000fe20000000800 */
[----:B------:R-:W-:Y:S01]  /*50f0*/  @!PT LDS RZ, [RZ] ;  /* 0x00000000fffff984 */ /* 0x000fe20000000800 */
[----:B------:R2:W-:Y:S06]  /*5100*/  MEMBAR.ALL.CTA ;  /* 0x0000000000007992 */ /* 0x0005ec0000008000 */
[----:B--2---:R-:W2:Y:S01]  /*5110*/  FENCE.VIEW.ASYNC.S ;  /* 0x00000000000073c6 */ /* 0x004ea20000000000 */
[----:B------:R-:W1:Y:S08]  /*5120*/  @!P1 LDC R11, c[0x0][0xd20] ;  /* 0x00034800ff0b9b82 */ /* 0x000e700000000800 */
[----:B------:R-:W1:Y:S01]  /*5130*/  @!P1 LDC R10, c[0x0][0xd0c] ;  /* 0x00034300ff0a9b82 */ /* 0x000e620000000800 */
[----:B--2---:R2:W-:Y:S01]  /*5140*/  SYNCS.ARRIVE.TRANS64.RED.A1T0 RZ, [R0+URZ], RZ ;  /* 0x000000ff00ff79a7 */ /* 0x0045e200081004ff */
[----:B---3--:R-:W-:Y:S04]  /*5150*/  LOP3.LUT P4, RZ, R18, 0x1, RZ, 0xc0, !PT ;  /* 0x0000000112ff7812 */ /* 0x008fe8000788c0ff */
[----:B------:R-:W-:Y:S09]  /*5160*/  P2R R108, PR, RZ, 0x10 ;  /* 0x00000010ff6c7803 */ /* 0x000ff20000000000 */
[----:B------:R-:W-:Y:S02]  /*5170*/  @P4 MOV R43, R16 ;  /* 0x00000010002b4202 */ /* 0x000fe40000000f00 */
[----:B------:R-:W-:Y:S01]  /*5180*/  @P4 LOP3.LUT R41, R17, 0xffff, RZ, 0xc0, !PT ;  /* 0x0000ffff11294812 */ /* 0x000fe200078ec0ff */
[----:B--2-4-:R-:W-:Y:S06]  /*5190*/  @!P0 BRA `(.L_x_78) ;  /* 0x0000000000a48947 */ /* 0x014fec0003800000 */
[----:B------:R-:W-:Y:S01]  /*51a0*/  IMAD.HI.U32 R21, R96, R39, RZ ;  /* 0x0000002760157227 */ /* 0x000fe200078e00ff */
[----:B------:R-:W-:Y:S02]  /*51b0*/  ISETP.NE.AND P0, PT, R38, 0x1, PT ;  /* 0x000000012600780c */ /* 0x000fe40003f05270 */
[----:B------:R-:W-:Y:S01]  /*51c0*/  ISETP.NE.AND P2, PT, R2, 0x1, PT ;  /* 0x000000010200780c */ /* 0x000fe20003f45270 */
[----:B------:R-:W-:Y:S01]  /*51d0*/  IMAD.HI.U32 R22, R97, R90, RZ ;  /* 0x0000005a61167227 */ /* 0x000fe200078e00ff */
[----:B------:R-:W-:Y:S02]  /*51e0*/  SHF.R.U32.HI R21, RZ, R94, R21 ;  /* 0x0000005eff157219 */ /* 0x000fe40000011615 */
[----:B------:R-:W-:Y:S01]  /*51f0*/  ISETP.NE.AND P3, PT, R42, 0x1, PT ;  /* 0x000000012a00780c */ /* 0x000fe20003f65270 */
[----:B------:R-:W-:Y:S01]  /*5200*/  IMAD.HI.U32 R26, R43, R90, RZ ;  /* 0x0000005a2b1a7227 */ /* 0x000fe200078e00ff */
[----:B------:R-:W-:Y:S02]  /*5210*/  SHF.R.U32.HI R22, RZ, R91, R22 ;  /* 0x0000005bff167219 */ /* 0x000fe40000011616 */
[----:B------:R-:W-:Y:S01]  /*5220*/  SEL R3, R96, R21, !P0 ;  /* 0x0000001560037207 */ /* 0x000fe20004000000 */
[----:B------:R-:W-:Y:S01]  /*5230*/  IMAD.HI.U32 R21, R41, R39, RZ ;  /* 0x0000002729157227 */ /* 0x000fe200078e00ff */
[----:B------:R-:W-:Y:S02]  /*5240*/  SEL R7, R97, R22, !P3 ;  /* 0x0000001661077207 */ /* 0x000fe40005800000 */
[----:B------:R-:W-:Y:S01]  /*5250*/  SHF.R.U32.HI R26, RZ, R91, R26 ;  /* 0x0000005bff1a7219 */ /* 0x000fe2000001161a */
[-C--:B------:R-:W-:Y:S04]  /*5260*/  IMAD.HI.U32 R22, R3, R36.reuse, RZ ;  /* 0x0000002403167227 */ /* 0x080fe800078e00ff */
[----:B------:R-:W-:Y:S01]  /*5270*/  IMAD.HI.U32 R24, R7, R36, RZ ;  /* 0x0000002407187227 */ /* 0x000fe200078e00ff */
[-C--:B------:R-:W-:Y:S02]  /*5280*/  @P2 SHF.R.U32.HI R3, RZ, R37.reuse, R22 ;  /* 0x00000025ff032219 */ /* 0x080fe40000011616 */
[----:B------:R-:W-:Y:S02]  /*5290*/  SHF.R.U32.HI R22, RZ, R94, R21 ;  /* 0x0000005eff167219 */ /* 0x000fe40000011615 */
[----:B------:R-:W-:Y:S01]  /*52a0*/  @P2 SHF.R.U32.HI R7, RZ, R37, R24 ;  /* 0x00000025ff072219 */ /* 0x000fe20000011618 */
[C---:B------:R-:W-:Y:S01]  /*52b0*/  IMAD R4, R2.reuse, R3, RZ ;  /* 0x0000000302047224 */ /* 0x040fe200078e02ff */
[----:B------:R-:W-:Y:S02]  /*52c0*/  SEL R5, R41, R22, !P0 ;  /* 0x0000001629057207 */ /* 0x000fe40004000000 */
[----:B------:R-:W-:Y:S01]  /*52d0*/  SEL R3, R43, R26, !P3 ;  /* 0x0000001a2b037207 */ /* 0x000fe20005800000 */
[----:B------:R-:W-:Y:S01]  /*52e0*/  IMAD R6, R2, R7, RZ ;  /* 0x0000000702067224 */ /* 0x000fe200078e02ff */
[C---:B------:R-:W-:Y:S01]  /*52f0*/  ISETP.GE.AND P0, PT, R5.reuse, R4, PT ;  /* 0x000000040500720c */ /* 0x040fe20003f06270 */
[----:B------:R-:W-:Y:S03]  /*5300*/  IMAD.HI.U32 R8, R5, R36, RZ ;  /* 0x0000002405087227 */ /* 0x000fe600078e00ff */
[----:B------:R-:W-:Y:S01]  /*5310*/  ISETP.GE.OR P0, PT, R3, R6, P0 ;  /* 0x000000060300720c */ /* 0x000fe20000706670 */
[----:B------:R-:W-:Y:S01]  /*5320*/  IMAD.MOV R6, RZ, RZ, -R3 ;  /* 0x000000ffff067224 */ /* 0x000fe200078e0a03 */
[-C--:B------:R-:W-:Y:S03]  /*5330*/  SHF.R.U32.HI R8, RZ, R37.reuse, R8 ;  /* 0x00000025ff087219 */ /* 0x080fe60000011608 */
[----:B------:R-:W-:Y:S01]  /*5340*/  IMAD R43, R42, R6, R43 ;  /* 0x000000062a2b7224 */ /* 0x000fe200078e022b */
[----:B------:R-:W-:Y:S05]  /*5350*/  SEL R9, R5, R8, !P2 ;  /* 0x0000000805097207 */ /* 0x000fea0005000000 */
[----:B------:R-:W-:Y:S02]  /*5360*/  IMAD.MOV R8, RZ, RZ, -R9 ;  /* 0x000000ffff087224 */ /* 0x000fe400078e0a09 */
[C---:B------:R-:W-:Y:S04]  /*5370*/  @!P0 IMAD.HI.U32 R4, R3.reuse, R36, RZ ;  /* 0x0000002403048227 */ /* 0x040fe800078e00ff */
[----:B------:R-:W-:Y:S01]  /*5380*/  IMAD R8, R2, R8, R5 ;  /* 0x0000000802087224 */ /* 0x000fe200078e0205 */
[----:B------:R-:W-:Y:S04]  /*5390*/  @!P0 SHF.R.U32.HI R4, RZ, R37, R4 ;  /* 0x00000025ff048219 */ /* 0x000fe80000011604 */
[----:B------:R-:W-:Y:S02]  /*53a0*/  @!P0 SEL R0, R3, R4, !P2 ;  /* 0x0000000403008207 */ /* 0x000fe40005000000 */
[----:B------:R-:W-:Y:S02]  /*53b0*/  IADD3 R4, PT, PT, -R5, RZ, RZ ;  /* 0x000000ff05047210 */ /* 0x000fe40007ffe1ff */
[----:B------:R-:W-:Y:S01]  /*53c0*/  @!P0 IADD3 R9, PT, PT, R9, -R0, RZ ;  /* 0x8000000009098210 */ /* 0x000fe20007ffe0ff */
[----:B------:R-:W-:Y:S02]  /*53d0*/  @!P0 IMAD R0, R7, R8, R0 ;  /* 0x0000000807008224 */ /* 0x000fe400078e0200 */
[----:B------:R-:W-:Y:S02]  /*53e0*/  IMAD R41, R38, R4, R41 ;  /* 0x0000000426297224 */ /* 0x000fe400078e0229 */
[----:B------:R-:W-:Y:S02]  /*53f0*/  @!P0 IMAD R5, R9, R2, R3 ;  /* 0x0000000209058224 */ /* 0x000fe400078e0203 */
[----:B------:R-:W-:Y:S04]  /*5400*/  @!P0 IMAD.MOV.U32 R3, RZ, RZ, R0 ;  /* 0x000000ffff038224 */ /* 0x000fe800078e0000 */
[----:B------:R-:W-:Y:S02]  /*5410*/  IMAD R43, R3, R42, R43 ;  /* 0x0000002a032b7224 */ /* 0x000fe400078e022b */
[----:B------:R-:W-:Y:S07]  /*5420*/  IMAD R41, R5, R38, R41 ;  /* 0x0000002605297224 */ /* 0x000fee00078e0229 */
.L_x_78:
[----:B-1----:R-:W-:Y:S01]  /*5430*/  @!P1 ISETP.NE.AND P0, PT, R12, 0x1, PT ;  /* 0x000000010c00980c */ /* 0x002fe20003f05270 */
[----:B------:R-:W-:Y:S01]  /*5440*/  @!P1 IMAD.HI.U32 R4, R41, R13, RZ ;  /* 0x0000000d29049227 */ /* 0x000fe200078e00ff */
[----:B------:R-:W-:Y:S01]  /*5450*/  R2UR UR42, R20 ;  /* 0x00000000142a72ca */ /* 0x000fe200000e0000 */
[----:B------:R-:W-:Y:S01]  /*5460*/  USHF.L.U32 UR41, UR11, 0x7, URZ ;  /* 0x000000070b297899 */ /* 0x000fe200080006ff */
[----:B------:R-:W-:Y:S01]  /*5470*/  @!P1 ISETP.NE.AND P2, PT, R10, 0x1, PT ;  /* 0x000000010a00980c */ /* 0x000fe20003f45270 */
[----:B------:R-:W-:Y:S01]  /*5480*/  @!P1 IMAD.HI.U32 R0, R43, R14, RZ ;  /* 0x0000000e2b009227 */ /* 0x000fe200078e00ff */
[----:B------:R-:W-:Y:S01]  /*5490*/  @!P1 SHF.R.U32.HI R4, RZ, R11, R4 ;  /* 0x0000000bff049219 */ /* 0x000fe20000011604 */
[----:B------:R-:W-:Y:S01]  /*54a0*/  BSSY.RECONVERGENT B6, `(.L_x_79) ;  /* 0x000002c000067945 */ /* 0x000fe20003800200 */
[----:B------:R-:W-:Y:S01]  /*54b0*/  @P4 SHF.R.U32.HI R102, RZ, 0x10, R17 ;  /* 0x00000010ff664819 */ /* 0x000fe20000011611 */
[----:B------:R-:W-:Y:S01]  /*54c0*/  VIADD R111, R111, 0x1 ;  /* 0x000000016f6f7836 */ /* 0x000fe20000000000 */
[----:B------:R-:W-:Y:S02]  /*54d0*/  @!P1 SEL R3, R41, R4, !P0 ;  /* 0x0000000429039207 */ /* 0x000fe40004000000 */
[----:B------:R-:W-:Y:S02]  /*54e0*/  @!P1 SHF.R.U32.HI R0, RZ, R15, R0 ;  /* 0x0000000fff009219 */ /* 0x000fe40000011600 */
[----:B------:R-:W-:Y:S01]  /*54f0*/  LOP3.LUT P0, RZ, R100, 0x1f0, RZ, 0xc0, !PT ;  /* 0x000001f064ff7812 */ /* 0x000fe2000780c0ff */
[----:B------:R-:W-:Y:S01]  /*5500*/  USHF.L.U32 UR42, UR42, 0x7, URZ ;  /* 0x000000072a2a7899 */ /* 0x000fe200080006ff */
[----:B------:R-:W-:Y:S05]  /*5510*/  @!P1 SEL R4, R43, R0, !P2 ;  /* 0x000000002b049207 */ /* 0x000fea0005000000 */
[----:B------:R-:W-:Y:S02]  /*5520*/  @!P1 IMAD.IADD R0, R3, 0x1, -R4 ;  /* 0x0000000103009824 */ /* 0x000fe400078e0a04 */
[----:B------:R-:W-:Y:S02]  /*5530*/  @!P1 IMAD.IADD R3, R4, 0x1, -R3 ;  /* 0x0000000104039824 */ /* 0x000fe400078e0a03 */
[----:B------:R-:W-:Y:S02]  /*5540*/  @!P1 IMAD R43, R0, R10, R43 ;  /* 0x0000000a002b9224 */ /* 0x000fe400078e022b */
[----:B------:R-:W-:Y:S01]  /*5550*/  @!P1 IMAD R41, R3, R12, R41 ;  /* 0x0000000c03299224 */ /* 0x000fe200078e0229 */
[----:B------:R-:W-:Y:S06]  /*5560*/  @!P0 BRA `(.L_x_80) ;  /* 0x00000000007c8947 */ /* 0x000fec0003800000 */
[----:B------:R-:W1:Y:S01]  /*5570*/  LDCU.64 UR8, c[0x4][0x80] ;  /* 0x01001000ff0877ac */ /* 0x000e620008000a00 */
[----:B------:R-:W-:Y:S01]  /*5580*/  MOV R16, 0x0 ;  /* 0x0000000000107802 */ /* 0x000fe20000000f00 */
[----:B------:R-:W-:Y:S02]  /*5590*/  HFMA2 R12, -RZ, RZ, 0, 5.9604644775390625e-08 ;  /* 0x00000001ff0c7431 */ /* 0x000fe400000001ff */
[----:B------:R-:W-:Y:S01]  /*55a0*/  IMAD.MOV.U32 R8, RZ, RZ, 0x70 ;  /* 0x00000070ff087424 */ /* 0x000fe200078e00ff */
[----:B------:R2:W3:Y:S01]  /*55b0*/  LDC.64 R14, c[0x4][R16] ;  /* 0x01000000100e7b82 */ /* 0x0004e20000000a00 */
[----:B------:R-:W4:Y:S01]  /*55c0*/  LDCU.64 UR6, c[0x4][0x88] ;  /* 0x01001100ff0677ac */ /* 0x000f220008000a00 */
[----:B------:R-:W-:Y:S01]  /*55d0*/  IMAD.MOV.U32 R13, RZ, RZ, RZ ;  /* 0x000000ffff0d7224 */ /* 0x000fe200078e00ff */
[----:B------:R-:W2:Y:S01]  /*55e0*/  LDCU.64 UR4, c[0x4][0x8] ;  /* 0x01000100ff0477ac */ /* 0x000ea20008000a00 */
[----:B-1----:R-:W-:Y:S01]  /*55f0*/  MOV R5, UR9 ;  /* 0x0000000900057c02 */ /* 0x002fe20008000f00 */
[----:B------:R-:W-:Y:S01]  /*5600*/  IMAD.U32 R4, RZ, RZ, UR8 ;  /* 0x00000008ff047e24 */ /* 0x000fe2000f8e00ff */
[----:B----4-:R-:W-:Y:S01]  /*5610*/  MOV R7, UR7 ;  /* 0x0000000700077c02 */ /* 0x010fe20008000f00 */
[----:B------:R-:W-:Y:S01]  /*5620*/  IMAD.U32 R6, RZ, RZ, UR6 ;  /* 0x00000006ff067e24 */ /* 0x000fe2000f8e00ff */
[----:B--2---:R-:W-:Y:S01]  /*5630*/  MOV R11, UR5 ;  /* 0x00000005000b7c02 */ /* 0x004fe20008000f00 */
[----:B------:R-:W-:Y:S02]  /*5640*/  IMAD.U32 R10, RZ, RZ, UR4 ;  /* 0x00000004ff0a7e24 */ /* 0x000fe4000f8e00ff */
[----:B------:R-:W-:Y:S07]  /*5650*/  LEPC R20, `(.L_x_81) ;  /* 0x000000001014794e */ /* 0x000fee0000000000 */
[----:B---3-5:R-:W-:Y:S05]  /*5660*/  CALL.ABS.NOINC R14 ;  /* 0x000000000e007343 */ /* 0x028fea0003c00000 */
.L_x_81:
[----:B------:R-:W1:Y:S01]  /*5670*/  LDCU.64 UR8, c[0x4][0x80] ;  /* 0x01001000ff0877ac */ /* 0x000e620008000a00 */
[----:B------:R-:W2:Y:S01]  /*5680*/  LDC.64 R16, c[0x4][R16] ;  /* 0x0100000010107b82 */ /* 0x000ea20000000a00 */
[----:B------:R-:W-:Y:S02]  /*5690*/  HFMA2 R12, -RZ, RZ, 0, 5.9604644775390625e-08 ;  /* 0x00000001ff0c7431 */ /* 0x000fe400000001ff */
[----:B------:R-:W-:Y:S02]  /*56a0*/  IMAD.MOV.U32 R8, RZ, RZ, 0x70 ;  /* 0x00000070ff087424 */ /* 0x000fe400078e00ff */
[----:B------:R-:W-:Y:S01]  /*56b0*/  IMAD.MOV.U32 R13, RZ, RZ, RZ ;  /* 0x000000ffff0d7224 */ /* 0x000fe200078e00ff */
[----:B------:R-:W3:Y:S01]  /*56c0*/  LDCU.64 UR6, c[0x4][0x88] ;  /* 0x01001100ff0677ac */ /* 0x000ee20008000a00 */
[----:B------:R-:W4:Y:S01]  /*56d0*/  LDCU.64 UR4, c[0x4][0x8] ;  /* 0x01000100ff0477ac */ /* 0x000f220008000a00 */
[----:B-1----:R-:W-:Y:S02]  /*56e0*/  MOV R4, UR8 ;  /* 0x0000000800047c02 */ /* 0x002fe40008000f00 */
[----:B------:R-:W-:Y:S02]  /*56f0*/  MOV R5, UR9 ;  /* 0x0000000900057c02 */ /* 0x000fe40008000f00 */
[----:B---3--:R-:W-:Y:S01]  /*5700*/  MOV R7, UR7 ;  /* 0x0000000700077c02 */ /* 0x008fe20008000f00 */
[----:B------:R-:W-:Y:S01]  /*5710*/  IMAD.U32 R6, RZ, RZ, UR6 ;  /* 0x00000006ff067e24 */ /* 0x000fe2000f8e00ff */
[----:B----4-:R-:W-:Y:S01]  /*5720*/  MOV R11, UR5 ;  /* 0x00000005000b7c02 */ /* 0x010fe20008000f00 */
[----:B------:R-:W-:Y:S02]  /*5730*/  IMAD.U32 R10, RZ, RZ, UR4 ;  /* 0x00000004ff0a7e24 */ /* 0x000fe4000f8e00ff */
[----:B------:R-:W-:Y:S07]  /*5740*/  LEPC R20, `(.L_x_80) ;  /* 0x000000001014794e */ /* 0x000fee0000000000 */
[----:B--2---:R-:W-:Y:S05]  /*5750*/  CALL.ABS.NOINC R16 ;  /* 0x0000000010007343 */ /* 0x004fea0003c00000 */
.L_x_80:
[----:B------:R-:W-:Y:S05]  /*5760*/  BSYNC.RECONVERGENT B6 ;  /* 0x0000000000067941 */ /* 0x000fea0003800200 */
.L_x_79:
[----:B------:R-:W-:Y:S02]  /*5770*/  ISETP.NE.U32.AND P0, PT, RZ, UR44, PT ;  /* 0x0000002cff007c0c */ /* 0x000fe4000bf05070 */
[C---:B------:R-:W-:Y:S02]  /*5780*/  ISETP.NE.U32.AND P1, PT, R88.reuse, RZ, PT ;  /* 0x000000ff5800720c */ /* 0x040fe40003f25070 */
[----:B------:R-:W-:Y:S02]  /*5790*/  ISETP.NE.U32.AND P4, PT, R88, RZ, PT ;  /* 0x000000ff5800720c */ /* 0x000fe40003f85070 */
[----:B------:R-:W-:Y:S02]  /*57a0*/  ISETP.NE.AND.EX P0, PT, RZ, UR45, PT, P0 ;  /* 0x0000002dff007c0c */ /* 0x000fe4000bf05300 */
[C---:B------:R-:W-:Y:S02]  /*57b0*/  ISETP.NE.AND.EX P1, PT, R89.reuse, RZ, PT, P1 ;  /* 0x000000ff5900720c */ /* 0x040fe40003f25310 */
[----:B------:R-:W-:Y:S02]  /*57c0*/  ISETP.NE.AND.EX P4, PT, R89, RZ, P0, P4 ;  /* 0x000000ff5900720c */ /* 0x000fe40000785340 */
[----:B------:R-:W-:Y:S02]  /*57d0*/  ISETP.NE.U32.AND P5, PT, R84, RZ, PT ;  /* 0x000000ff5400720c */ /* 0x000fe40003fa5070 */
[----:B------:R-:W-:Y:S02]  /*57e0*/  ISETP.NE.U32.AND P3, PT, RZ, UR44, PT ;  /* 0x0000002cff007c0c */ /* 0x000fe4000bf65070 */
[----:B------:R-:W-:Y:S02]  /*57f0*/  PLOP3.LUT P2, PT, PT, PT, PT, 0x8, 0x80 ;  /* 0x000000000080781c */ /* 0x000fe40003f4e170 */
[----:B------:R-:W-:Y:S02]  /*5800*/  ISETP.NE.AND.EX P5, PT, R85, RZ, PT, P5 ;  /* 0x000000ff5500720c */ /* 0x000fe40003fa5350 */
[----:B------:R-:W-:Y:S03]  /*5810*/  ISETP.NE.AND.EX P3, PT, RZ, UR45, PT, P3 ;  /* 0x0000002dff007c0c */ /* 0x000fe6000bf65330 */
[----:B------:R-:W-:Y:S01]  /*5820*/  @!P4 PLOP3.LUT P2, PT, P1, PT, PT, 0x80, 0x8 ;  /* 0x000000000008c81c */ /* 0x000fe20000f4f070 */
[----:B------:R-:W-:Y:S01]  /*5830*/  @!UPT UIADD3 URZ, UPT, UPT, URZ, URZ, URZ ;  /* 0x000000fffffff290 */ /* 0x000fe2000fffe0ff */
[----:B------:R-:W-:Y:S11]  /*5840*/  @!P1 BRA `(.L_x_82) ;  /* 0x00000000002c9947 */ /* 0x000ff60003800000 */
[----:B------:R-:W-:Y:S01]  /*5850*/  ISETP.NE.U32.AND P0, PT, R86, RZ, PT ;  /* 0x000000ff5600720c */ /* 0x000fe20003f05070 */
[----:B------:R-:W-:Y:S03]  /*5860*/  IMAD.MOV.U32 R93, RZ, RZ, 0x1 ;  /* 0x00000001ff5d7424 */ /* 0x000fe600078e00ff */
[----:B------:R-:W-:Y:S11]  /*5870*/  ISETP.NE.AND.EX P0, PT, R87, RZ, PT, P0 ;  /* 0x000000ff5700720c */ /* 0x000ff60003f05300 */
[----:B------:R-:W-:Y:S02]  /*5880*/  @!UPT UIADD3 URZ, UPT, UPT, URZ, URZ, URZ ;  /* 0x000000fffffff290 */ /* 0x000fe4000fffe0ff */
[----:B------:R-:W1:Y:S01]  /*5890*/  @P0 LDC.64 R4, c[0x0][0xa88] ;  /* 0x0002a200ff040b82 */ /* 0x000e620000000a00 */
[----:B------:R-:W-:Y:S04]  /*58a0*/  @P0 IMAD R0, R88, UR36, RZ ;  /* 0x0000002458000c24 */ /* 0x000fe8000f8e02ff */
[----:B-1----:R-:W-:Y:S04]  /*58b0*/  @P0 IMAD.WIDE R4, R0, 0x4, R4 ;  /* 0x0000000400040825 */ /* 0x002fe800078e0204 */
[----:B------:R-:W-:Y:S01]  /*58c0*/  HFMA2 R0, -RZ, RZ, 0, 5.9604644775390625e-08 ;  /* 0x00000001ff007431 */ /* 0x000fe200000001ff */
[----:B-----5:R1:W5:Y:S04]  /*58d0*/  @P0 LDG.E R49, desc[UR38][R4.64] ;  /* 0x0000002604310981 */ /* 0x020368000c1e1900 */
[----:B------:R-:W-:Y:S01]  /*58e0*/  @!P0 PRMT R93, R0, 0x7610, R93 ;  /* 0x00007610005d8816 */ /* 0x000fe2000000005d */
[----:B-1----:R-:W2:Y:S06]  /*58f0*/  @!P0 LDC R49, c[0x0][0xa80] ;  /* 0x0002a000ff318b82 */ /* 0x002eac0000000800 */
.L_x_82:
[----:B------:R-:W-:Y:S05]  /*5900*/  @!P5 BRA `(.L_x_83) ;  /* 0x000000000020d947 */ /* 0x000fea0003800000 */
[----:B------:R-:W-:Y:S04]  /*5910*/  ISETP.NE.U32.AND P0, PT, R82, RZ, PT ;  /* 0x000000ff5200720c */ /* 0x000fe80003f05070 */
[----:B------:R-:W-:Y:S11]  /*5920*/  ISETP.NE.AND.EX P0, PT, R83, RZ, PT, P0 ;  /* 0x000000ff5300720c */ /* 0x000ff60003f05300 */
[----:B------:R-:W-:Y:S02]  /*5930*/  @!UPT UIADD3 URZ, UPT, UPT, URZ, URZ, URZ ;  /* 0x000000fffffff290 */ /* 0x000fe4000fffe0ff */
[----:B------:R-:W1:Y:S01]  /*5940*/  @P0 LDC.64 R4, c[0x0][0xaa8] ;  /* 0x0002aa00ff040b82 */ /* 0x000e620000000a00 */
[----:B------:R-:W-:Y:S04]  /*5950*/  @P0 IMAD R0, R84, UR36, RZ ;  /* 0x0000002454000c24 */ /* 0x000fe8000f8e02ff */
[----:B-1----:R-:W-:Y:S05]  /*5960*/  @P0 IMAD.WIDE R4, R0, 0x4, R4 ;  /* 0x0000000400040825 */ /* 0x002fea00078e0204 */
[----:B-----5:R1:W5:Y:S02]  /*5970*/  @P0 LDG.E R46, desc[UR38][R4.64] ;  /* 0x00000026042e0981 */ /* 0x020364000c1e1900 */
[----:B-1----:R-:W3:Y:S02]  /*5980*/  @!P0 LDC R46, c[0x0][0xaa0] ;  /* 0x0002a800ff2e8b82 */ /* 0x002ee40000000800 */
.L_x_83:
[----:B--2--5:R-:W-:Y:S01]  /*5990*/  FSETP.NEU.AND P0, PT, R49, RZ, PT ;  /* 0x000000ff3100720b */ /* 0x024fe20003f0d000 */
[----:B------:R-:W-:Y:S01]  /*59a0*/  BSSY B1, `(.L_x_84) ;  /* 0x0000066000017945 */ /* 0x000fe20003800000 */
[----:B------:R-:W-:Y:S01]  /*59b0*/  SEL R5, RZ, 0xffffffff, P3 ;  /* 0xffffffffff057807 */ /* 0x000fe20001800000 */
[----:B------:R-:W-:Y:S01]  /*59c0*/  IMAD.MOV.U32 R116, RZ, RZ, 0x1 ;  /* 0x00000001ff747424 */ /* 0x000fe200078e00ff */
[----:B------:R-:W-:Y:S01]  /*59d0*/  @!P4 LOP3.LUT P3, RZ, R93, 0xff, RZ, 0xc0, !PT ;  /* 0x000000ff5dffc812 */ /* 0x000fe2000786c0ff */
[----:B------:R-:W-:Y:S01]  /*59e0*/  IMAD R47, R44, 0x80, R45 ;  /* 0x000000802c2f7824 */ /* 0x000fe200078e022d */
[----:B------:R-:W-:Y:S01]  /*59f0*/  @!P4 SEL R0, RZ, 0xffffffff, P0 ;  /* 0xffffffffff00c807 */ /* 0x000fe20000000000 */
[C---:B------:R-:W-:Y:S01]  /*5a00*/  IMAD.IADD R112, R106.reuse, 0x1, R95 ;  /* 0x000000016a707824 */ /* 0x040fe200078e025f */
[----:B------:R-:W-:Y:S01]  /*5a10*/  LOP3.LUT R105, R105, 0x1, RZ, 0x3c, !PT ;  /* 0x0000000169697812 */ /* 0x000fe200078e3cff */
[----:B------:R-:W-:Y:S01]  /*5a20*/  IMAD.IADD R110, R106, 0x1, R99 ;  /* 0x000000016a6e7824 */ /* 0x000fe200078e0263 */
[----:B------:R-:W-:Y:S01]  /*5a30*/  @P2 SEL R0, R5, R0, !P3 ;  /* 0x0000000005002207 */ /* 0x000fe20005800000 */
[----:B------:R-:W-:Y:S01]  /*5a40*/  IMAD.MOV.U32 R115, RZ, RZ, RZ ;  /* 0x000000ffff737224 */ /* 0x000fe200078e00ff */
[----:B------:R-:W-:Y:S01]  /*5a50*/  LEA R114, R44, UR46, 0x3 ;  /* 0x0000002e2c727c11 */ /* 0x000fe2000f8e18ff */
[----:B------:R-:W-:Y:S01]  /*5a60*/  IMAD.MOV.U32 R80, RZ, RZ, RZ ;  /* 0x000000ffff507224 */ /* 0x000fe200078e00ff */
[----:B------:R-:W-:Y:S02]  /*5a70*/  @!P4 LOP3.LUT R0, R0, 0x1, RZ, 0xc0, !PT ;  /* 0x000000010000c812 */ /* 0x000fe400078ec0ff */
[----:B------:R-:W-:Y:S02]  /*5a80*/  CS2R R78, SRZ ;  /* 0x00000000004e7805 */ /* 0x000fe4000001ff00 */
[----:B------:R-:W-:Y:S02]  /*5a90*/  SHF.L.U32 R3, R104, 0x1f, RZ ;  /* 0x0000001f68037819 */ /* 0x000fe400000006ff */
[----:B------:R-:W-:Y:S02]  /*5aa0*/  CS2R R76, SRZ ;  /* 0x00000000004c7805 */ /* 0x000fe4000001ff00 */
[----:B------:R-:W-:Y:S02]  /*5ab0*/  ISETP.NE.U32.OR P5, PT, R0, 0x1, P4 ;  /* 0x000000010000780c */ /* 0x000fe400027a5470 */
[----:B------:R-:W-:Y:S02]  /*5ac0*/  CS2R R74, SRZ ;  /* 0x00000000004a7805 */ /* 0x000fe4000001ff00 */
[----:B------:R-:W-:Y:S02]  /*5ad0*/  LOP3.LUT P4, R109, R93, 0xff, RZ, 0xc0, !PT ;  /* 0x000000ff5d6d7812 */ /* 0x000fe4000788c0ff */
[----:B------:R-:W-:Y:S02]  /*5ae0*/  CS2R R72, SRZ ;  /* 0x0000000000487805 */ /* 0x000fe4000001ff00 */
[----:B------:R-:W-:Y:S02]  /*5af0*/  SEL R0, RZ, 0xffffffff, P0 ;  /* 0xffffffffff007807 */ /* 0x000fe40000000000 */
[----:B------:R-:W-:Y:S02]  /*5b00*/  CS2R R70, SRZ ;  /* 0x0000000000467805 */ /* 0x000fe4000001ff00 */
[----:B------:R-:W-:Y:S02]  /*5b10*/  P2R R113, PR, RZ, 0x20 ;  /* 0x00000020ff717803 */ /* 0x000fe40000000000 */
[----:B------:R-:W-:Y:S02]  /*5b20*/  CS2R R68, SRZ ;  /* 0x0000000000447805 */ /* 0x000fe4000001ff00 */
[----:B------:R-:W-:Y:S02]  /*5b30*/  @P1 SEL R0, R5, R0, !P4 ;  /* 0x0000000005001207 */ /* 0x000fe40006000000 */
[----:B------:R-:W-:Y:S02]  /*5b40*/  CS2R R66, SRZ ;  /* 0x0000000000427805 */ /* 0x000fe4000001ff00 */
[----:B------:R-:W-:Y:S02]  /*5b50*/  CS2R R64, SRZ ;  /* 0x0000000000407805 */ /* 0x000fe4000001ff00 */
[----:B------:R-:W-:Y:S02]  /*5b60*/  CS2R R62, SRZ ;  /* 0x00000000003e7805 */ /* 0x000fe4000001ff00 */
[----:B------:R-:W-:Y:S02]  /*5b70*/  LOP3.LUT R0, R0, 0x1, RZ, 0xc0, !PT ;  /* 0x0000000100007812 */ /* 0x000fe400078ec0ff */
[----:B------:R-:W-:Y:S02]  /*5b80*/  CS2R R60, SRZ ;  /* 0x00000000003c7805 */ /* 0x000fe4000001ff00 */
[----:B------:R-:W-:Y:S02]  /*5b90*/  @P5 SHF.L.U32 R4, R105, 0x1f, RZ ;  /* 0x0000001f69045819 */ /* 0x000fe400000006ff */
[----:B------:R-:W-:Y:S02]  /*5ba0*/  CS2R R58, SRZ ;  /* 0x00000000003a7805 */ /* 0x000fe4000001ff00 */
[----:B------:R-:W-:Y:S02]  /*5bb0*/  ISETP.NE.U32.AND P0, PT, R0, 0x1, PT ;  /* 0x000000010000780c */ /* 0x000fe40003f05070 */
[----:B------:R-:W-:Y:S01]  /*5bc0*/  CS2R R56, SRZ ;  /* 0x0000000000387805 */ /* 0x000fe2000001ff00 */
[----:B------:R-:W1:Y:S01]  /*5bd0*/  @P5 SYNCS.PHASECHK.TRANS64.TRYWAIT P3, [UR46+0x30], R4 ;  /* 0x00003004ff0055a7 */ /* 0x000e62000806112e */
[----:B------:R-:W-:Y:S02]  /*5be0*/  CS2R R54, SRZ ;  /* 0x0000000000367805 */ /* 0x000fe4000001ff00 */
[----:B------:R-:W-:Y:S02]  /*5bf0*/  P2R R117, PR, RZ, 0x1 ;  /* 0x00000001ff757803 */ /* 0x000fe40000000000 */
[----:B------:R-:W-:Y:S02]  /*5c00*/  CS2R R52, SRZ ;  /* 0x0000000000347805 */ /* 0x000fe4000001ff00 */
[----:B------:R-:W-:Y:S01]  /*5c10*/  CS2R R50, SRZ ;  /* 0x0000000000327805 */ /* 0x000fe2000001ff00 */
[----:B------:R-:W-:Y:S01]  /*5c20*/  IMAD.MOV.U32 R48, RZ, RZ, RZ ;  /* 0x000000ffff307224 */ /* 0x000fe200078e00ff */
[----:B------:R2:W4:Y:S01]  /*5c30*/  SYNCS.PHASECHK.TRANS64.TRYWAIT P2, [R114+URZ+0xa0], R3 ;  /* 0x0000a003720075a7 */ /* 0x00052200080411ff */
[----:B-1----:R-:W-:Y:S01]  /*5c40*/  @P5 SEL R116, RZ, 0x1, !P3 ;  /* 0x00000001ff745807 */ /* 0x002fe20005800000 */
[----:B--2---:R-:W-:Y:S06]  /*5c50*/  @!P5 BRA `(.L_x_85) ;  /* 0x0000000000e8d947 */ /* 0x004fec0003800000 */
[----:B------:R-:W-:Y:S01]  /*5c60*/  IMAD.MOV.U32 R48, RZ, RZ, RZ ;  /* 0x000000ffff307224 */ /* 0x000fe200078e00ff */
[----:B------:R-:W-:Y:S01]  /*5c70*/  ISETP.NE.AND P0, PT, R116, RZ, PT ;  /* 0x000000ff7400720c */ /* 0x000fe20003f05270 */
[----:B------:R-:W-:Y:S01]  /*5c80*/  BSSY B0, `(.L_x_86) ;  /* 0x0000014000007945 */ /* 0x000fe20003800000 */
[----:B------:R-:W-:Y:S02]  /*5c90*/  CS2R R50, SRZ ;  /* 0x0000000000327805 */ /* 0x000fe4000001ff00 */
        /* <DEDUP_REMOVED lines=13> */
[----:B------:R-:W-:Y:S01]  /*5d70*/  CS2R R78, SRZ ;  /* 0x00000000004e7805 */ /* 0x000fe2000001ff00 */
[----:B------:R-:W-:Y:S06]  /*5d80*/  @P0 BRA `(.L_x_87) ;  /* 0x00000000000c0947 */ /* 0x000fec0003800000 */
[----:B------:R-:W-:Y:S04]  /*5d90*/  SHF.L.U32 R5, R105, 0x1f, RZ ;  /* 0x0000001f69057819 */ /* 0x000fe800000006ff */
[----:B------:R-:W1:Y:S02]  /*5da0*/  SYNCS.PHASECHK.TRANS64.TRYWAIT P0, [UR46+0x30], R5 ;  /* 0x00003005ff0075a7 */ /* 0x000e64000800112e */
[----:B-1----:R-:W-:Y:S05]  /*5db0*/  @!P0 BRA `(.L_x_88) ;  /* 0x0000004000848947 */ /* 0x002fea0003800000 */
.L_x_87:
[----:B------:R-:W-:Y:S05]  /*5dc0*/  BSYNC B0 ;  /* 0x0000000000007941 */ /* 0x000fea0003800000 */
.L_x_86:
[----:B------:R-:W-:Y:S01]  /*5dd0*/  ISETP.NE.AND P0, PT, R117, RZ, PT ;  /* 0x000000ff7500720c */ /* 0x000fe20003f05270 */
[----:B------:R-:W-:Y:S11]  /*5de0*/  HFMA2 R115, -RZ, RZ, 0, 5.9604644775390625e-08 ;  /* 0x00000001ff737431 */ /* 0x000ff600000001ff */
[----:B------:R-:W-:Y:S01]  /*5df0*/  @!UPT UIADD3 URZ, UPT, UPT, URZ, URZ, URZ ;  /* 0x000000fffffff290 */ /* 0x000fe2000fffe0ff */
[----:B------:R2:W1:Y:S04]  /*5e00*/  @P0 LDS R80, [R110+0xe00] ;  /* 0x000e00006e500984 */ /* 0x0004680000000800 */
[----:B------:R2:W1:Y:S04]  /*5e10*/  @P0 LDS R48, [R101+UR46+0x200] ;  /* 0x0002002e65300984 */ /* 0x0004680008000800 */
[----:B------:R2:W1:Y:S04]  /*5e20*/  @P0 LDS R50, [R112+0x200] ;  /* 0x0002000070320984 */ /* 0x0004680000000800 */
[----:B------:R2:W1:Y:S04]  /*5e30*/  @P0 LDS R51, [R99] ;  /* 0x0000000063330984 */ /* 0x0004680000000800 */
[----:B------:R2:W1:Y:S04]  /*5e40*/  @P0 LDS R52, [R110] ;  /* 0x000000006e340984 */ /* 0x0004680000000800 */
[----:B------:R2:W1:Y:S04]  /*5e50*/  @P0 LDS R53, [R101+UR46+0x400] ;  /* 0x0004002e65350984 */ /* 0x0004680008000800 */
[----:B------:R2:W1:Y:S04]  /*5e60*/  @P0 LDS R54, [R112+0x400] ;  /* 0x0004000070360984 */ /* 0x0004680000000800 */
[----:B------:R2:W1:Y:S04]  /*5e70*/  @P0 LDS R55, [R99+0x200] ;  /* 0x0002000063370984 */ /* 0x0004680000000800 */
[----:B------:R2:W1:Y:S04]  /*5e80*/  @P0 LDS R56, [R110+0x200] ;  /* 0x000200006e380984 */ /* 0x0004680000000800 */
        /* <DEDUP_REMOVED lines=22> */
[----:B------:R2:W1:Y:S02]  /*5ff0*/  @P0 LDS R79, [R99+0xe00] ;  /* 0x000e0000634f0984 */ /* 0x0004640000000800 */
.L_x_85:
[----:B------:R-:W-:Y:S05]  /*6000*/  BSYNC B1 ;  /* 0x0000000000017941 */ /* 0x000fea0003800000 */
.L_x_84:
[----:B-1----:R-:W-:Y:S04]  /*6010*/  SHF.R.U32.HI R5, RZ, 0x15, R47 ;  /* 0x00000015ff057819 */ /* 0x002fe8000001162f */
[----:B------:R-:W-:Y:S01]  /*6020*/  LOP3.LUT P0, RZ, R5, 0x3, R98, 0x48, !PT ;  /* 0x0000000305ff7812 */ /* 0x000fe20007804862 */
[----:B------:R-:W-:Y:S01]  /*6030*/  @!UPT UIADD3 URZ, UPT, UPT, URZ, URZ, URZ ;  /* 0x000000fffffff290 */ /* 0x000fe2000fffe0ff */
[----:B----4-:R-:W-:Y:S11]  /*6040*/  @P2 BRA `(.L_x_89) ;  /* 0x0000000000082947 */ /* 0x010ff60003800000 */
[----:B------:R-:W1:Y:S02]  /*6050*/  SYNCS.PHASECHK.TRANS64.TRYWAIT P1, [R114+URZ+0xa0], R3 ;  /* 0x0000a003720075a7 */ /* 0x000e6400080211ff */
[----:B-1----:R-:W-:Y:S05]  /*6060*/  @!P1 BRA `(.L_x_90) ;  /* 0x0000003c00f09947 */ /* 0x002fea0003800000 */
.L_x_89:
[----:B------:R-:W-:Y:S05]  /*6070*/  @!P0 BRA `(.L_x_91) ;  /* 0x0000000000408947 */ /* 0x000fea0003800000 */
[----:B------:R-:W4:Y:S01]  /*6080*/  LDCU.64 UR8, c[0x4][0x70] ;  /* 0x01000e00ff0877ac */ /* 0x000f220008000a00 */
[----:B------:R-:W-:Y:S01]  /*6090*/  MOV R15, 0x0 ;  /* 0x00000000000f7802 */ /* 0x000fe20000000f00 */
[----:B------:R-:W-:Y:S02]  /*60a0*/  HFMA2 R12, -RZ, RZ, 0, 5.9604644775390625e-08 ;  /* 0x00000001ff0c7431 */ /* 0x000fe400000001ff */
[----:B------:R-:W-:Y:S02]  /*60b0*/  IMAD.MOV.U32 R8, RZ, RZ, 0x192 ;  /* 0x00000192ff087424 */ /* 0x000fe400078e00ff */
[----:B------:R-:W-:Y:S01]  /*60c0*/  IMAD.MOV.U32 R13, RZ, RZ, RZ ;  /* 0x000000ffff0d7224 */ /* 0x000fe200078e00ff */
[----:B------:R-:W5:Y:S01]  /*60d0*/  LDCU.64 UR6, c[0x4][0x78] ;  /* 0x01000f00ff0677ac */ /* 0x000f620008000a00 */
[----:B------:R-:W1:Y:S01]  /*60e0*/  LDC.64 R14, c[0x4][R15] ;  /* 0x010000000f0e7b82 */ /* 0x000e620000000a00 */
[----:B------:R-:W2:Y:S01]  /*60f0*/  LDCU.64 UR4, c[0x4][0x10] ;  /* 0x01000200ff0477ac */ /* 0x000ea20008000a00 */
[----:B----4-:R-:W-:Y:S01]  /*6100*/  MOV R5, UR9 ;  /* 0x0000000900057c02 */ /* 0x010fe20008000f00 */
[----:B------:R-:W-:Y:S01]  /*6110*/  IMAD.U32 R4, RZ, RZ, UR8 ;  /* 0x00000008ff047e24 */ /* 0x000fe2000f8e00ff */
[----:B-----5:R-:W-:Y:S01]  /*6120*/  MOV R7, UR7 ;  /* 0x0000000700077c02 */ /* 0x020fe20008000f00 */
[----:B------:R-:W-:Y:S01]  /*6130*/  IMAD.U32 R6, RZ, RZ, UR6 ;  /* 0x00000006ff067e24 */ /* 0x000fe2000f8e00ff */
[----:B--2---:R-:W-:Y:S01]  /*6140*/  MOV R11, UR5 ;  /* 0x00000005000b7c02 */ /* 0x004fe20008000f00 */
[----:B------:R-:W-:Y:S02]  /*6150*/  IMAD.U32 R10, RZ, RZ, UR4 ;  /* 0x00000004ff0a7e24 */ /* 0x000fe4000f8e00ff */
[----:B------:R-:W-:Y:S07]  /*6160*/  LEPC R20, `(.L_x_91) ;  /* 0x000000001014794e */ /* 0x000fee0000000000 */
[----:B-1-3--:R-:W-:Y:S05]  /*6170*/  CALL.ABS.NOINC R14 ;  /* 0x000000000e007343 */ /* 0x00afea0003c00000 */
.L_x_91:
[----:B------:R-:W-:Y:S05]  /*6180*/  WARPSYNC.ALL ;  /* 0x0000000000007948 */ /* 0x000fea0003800000 */
[----:B------:R-:W-:Y:S01]  /*6190*/  R2UR UR4, R47 ;  /* 0x000000002f0472ca */ /* 0x000fe200000e0000 */
[----:B------:R-:W-:Y:S01]  /*61a0*/  BSSY.RECONVERGENT B0, `(.L_x_92) ;  /* 0x0000083000007945 */ /* 0x000fe20003800200 */
[----:B------:R-:W-:Y:S11]  /*61b0*/  ISETP.NE.AND P0, PT, R107, RZ, PT ;  /* 0x000000ff6b00720c */ /* 0x000ff60003f05270 */
[----:B------:R-:W3:Y:S02]  /*61c0*/  LDTM.x32 R4, tmem[UR4] ;  /* 0x00000004000479ee */ /* 0x000ee400082c0000 */
[C---:B---3--:R-:W-:Y:S01]  /*61d0*/  FMUL R4, R46.reuse, R4 ;  /* 0x000000042e047220 */ /* 0x048fe20000400000 */
[C---:B------:R-:W-:Y:S01]  /*61e0*/  FMUL R5, R46.reuse, R5 ;  /* 0x000000052e057220 */ /* 0x040fe20000400000 */
[C---:B------:R-:W-:Y:S01]  /*61f0*/  FMUL R6, R46.reuse, R6 ;  /* 0x000000062e067220 */ /* 0x040fe20000400000 */
[C---:B------:R-:W-:Y:S01]  /*6200*/  FMUL R7, R46.reuse, R7 ;  /* 0x000000072e077220 */ /* 0x040fe20000400000 */
[C---:B------:R-:W-:Y:S01]  /*6210*/  FFMA R4, R49.reuse, R48, R4 ;  /* 0x0000003031047223 */ /* 0x040fe20000000004 */
[C---:B------:R-:W-:Y:S01]  /*6220*/  FFMA R5, R49.reuse, R50, R5 ;  /* 0x0000003231057223 */ /* 0x040fe20000000005 */
[C---:B------:R-:W-:Y:S01]  /*6230*/  FFMA R6, R49.reuse, R51, R6 ;  /* 0x0000003331067223 */ /* 0x040fe20000000006 */
[C---:B------:R-:W-:Y:S01]  /*6240*/  FFMA R7, R49.reuse, R52, R7 ;  /* 0x0000003431077223 */ /* 0x040fe20000000007 */
[C---:B------:R-:W-:Y:S01]  /*6250*/  FMUL R8, R46.reuse, R8 ;  /* 0x000000082e087220 */ /* 0x040fe20000400000 */
[----:B------:R3:W-:Y:S01]  /*6260*/  STS [R101+UR46+0x200], R4 ;  /* 0x0002000465007988 */ /* 0x0007e2000800082e */
[C---:B------:R-:W-:Y:S01]  /*6270*/  FMUL R9, R46.reuse, R9 ;  /* 0x000000092e097220 */ /* 0x040fe20000400000 */
[C---:B------:R-:W-:Y:S01]  /*6280*/  FMUL R10, R46.reuse, R10 ;  /* 0x0000000a2e0a7220 */ /* 0x040fe20000400000 */
[C---:B------:R-:W-:Y:S01]  /*6290*/  FFMA R8, R49.reuse, R53, R8 ;  /* 0x0000003531087223 */ /* 0x040fe20000000008 */
[----:B------:R3:W-:Y:S01]  /*62a0*/  STS [R112+0x200], R5 ;  /* 0x0002000570007388 */ /* 0x0007e20000000800 */
[C---:B------:R-:W-:Y:S01]  /*62b0*/  FFMA R9, R49.reuse, R54, R9 ;  /* 0x0000003631097223 */ /* 0x040fe20000000009 */
[C---:B------:R-:W-:Y:S01]  /*62c0*/  FFMA R10, R49.reuse, R55, R10 ;  /* 0x00000037310a7223 */ /* 0x040fe2000000000a */
[C---:B------:R-:W-:Y:S01]  /*62d0*/  FMUL R11, R46.reuse, R11 ;  /* 0x0000000b2e0b7220 */ /* 0x040fe20000400000 */
[----:B------:R3:W-:Y:S01]  /*62e0*/  STS [R99], R6 ;  /* 0x0000000663007388 */ /* 0x0007e20000000800 */
[C---:B------:R-:W-:Y:S01]  /*62f0*/  FMUL R12, R46.reuse, R12 ;  /* 0x0000000c2e0c7220 */ /* 0x040fe20000400000 */
[C---:B------:R-:W-:Y:S01]  /*6300*/  FMUL R13, R46.reuse, R13 ;  /* 0x0000000d2e0d7220 */ /* 0x040fe20000400000 */
[C---:B------:R-:W-:Y:S01]  /*6310*/  FFMA R11, R49.reuse, R56, R11 ;  /* 0x00000038310b7223 */ /* 0x040fe2000000000b */
[----:B------:R3:W-:Y:S01]  /*6320*/  STS [R110], R7 ;  /* 0x000000076e007388 */ /* 0x0007e20000000800 */
        /* <DEDUP_REMOVED lines=11> */
[----:B------:R3:W-:Y:S01]  /*63e0*/  STS [R99+0x200], R10 ;  /* 0x0002000a63007388 */ /* 0x0007e20000000800 */
[C---:B------:R-:W-:Y:S01]  /*63f0*/  FMUL R18, R46.reuse, R18 ;  /* 0x000000122e127220 */ /* 0x040fe20000400000 */
[C---:B------:R-:W-:Y:S01]  /*6400*/  FMUL R19, R46.reuse, R19 ;  /* 0x000000132e137220 */ /* 0x040fe20000400000 */
[C---:B------:R-:W-:Y:S01]  /*6410*/  FFMA R17, R49.reuse, R62, R17 ;  /* 0x0000003e31117223 */ /* 0x040fe20000000011 */
[----:B------:R3:W-:Y:S01]  /*6420*/  STS [R110+0x200], R11 ;  /* 0x0002000b6e007388 */ /* 0x0007e20000000800 */
        /* <DEDUP_REMOVED lines=42> */
[----:B------:R-:W-:Y:S01]  /*66d0*/  FMUL R35, R46, R35 ;  /* 0x000000232e237220 */ /* 0x000fe20000400000 */
[----:B------:R3:W-:Y:S03]  /*66e0*/  STS [R99+0x800], R22 ;  /* 0x0008001663007388 */ /* 0x0007e60000000800 */
[----:B------:R-:W-:Y:S01]  /*66f0*/  FFMA R35, R49, R80, R35 ;  /* 0x0000005031237223 */ /* 0x000fe20000000023 */
[----:B------:R3:W-:Y:S04]  /*6700*/  STS [R110+0x800], R23 ;  /* 0x000800176e007388 */ /* 0x0007e80000000800 */
[----:B------:R3:W-:Y:S04]  /*6710*/  STS [R101+UR46+0xc00], R24 ;  /* 0x000c001865007988 */ /* 0x0007e8000800082e */
[----:B------:R3:W-:Y:S04]  /*6720*/  STS [R112+0xc00], R25 ;  /* 0x000c001970007388 */ /* 0x0007e80000000800 */
[----:B------:R3:W-:Y:S04]  /*6730*/  STS [R99+0xa00], R26 ;  /* 0x000a001a63007388 */ /* 0x0007e80000000800 */
        /* <DEDUP_REMOVED lines=8> */
[----:B------:R3:W-:Y:S01]  /*67c0*/  STS [R110+0xe00], R35 ;  /* 0x000e00236e007388 */ /* 0x0007e20000000800 */
[----:B------:R-:W-:Y:S01]  /*67d0*/  @!PT LDS RZ, [RZ] ;  /* 0x00000000fffff984 */ /* 0x000fe20000000800 */
[----:B------:R-:W-:Y:S01]  /*67e0*/  @!PT LDS RZ, [RZ] ;  /* 0x00000000fffff984 */ /* 0x000fe20000000800 */
[----:B------:R-:W-:Y:S01]  /*67f0*/  @!PT LDS RZ, [RZ] ;  /* 0x00000000fffff984 */ /* 0x000fe20000000800 */
[----:B------:R-:W-:Y:S01]  /*6800*/  @!PT LDS RZ, [RZ] ;  /* 0x00000000fffff984 */ /* 0x000fe20000000800 */
[----:B------:R4:W-:Y:S06]  /*6810*/  MEMBAR.ALL.CTA ;  /* 0x0000000000007992 */ /* 0x0009ec0000008000 */
[----:B----4-:R-:W4:Y:S02]  /*6820*/  FENCE.VIEW.ASYNC.S ;  /* 0x00000000000073c6 */ /* 0x010f240000000000 */
[----:B----4-:R-:W-:Y:S06]  /*6830*/  BAR.SYNC.DEFER_BLOCKING 0x1, 0x80 ;  /* 0x0042000000007b1d */ /* 0x010fec0000010000 */
[----:B------:R-:W-:Y:S05]  /*6840*/  @P0 BRA `(.L_x_93) ;  /* 0x0000000000600947 */ /* 0x000fea0003800000 */
[----:B------:R-:W-:Y:S02]  /*6850*/  UIADD3 UR4, UPT, UPT, UR46, 0x200, URZ ;  /* 0x000002002e047890 */ /* 0x000fe4000fffe0ff */
[----:B------:R-:W-:Y:S01]  /*6860*/  UIADD3 UR16, UP0, UPT, UR50, 0x880, URZ ;  /* 0x0000088032107890 */ /* 0x000fe2000ff1e0ff */
[----:B------:R-:W-:Y:S01]  /*6870*/  UMOV UR43, UR36 ;  /* 0x00000024002b7c82 */ /* 0x000fe20008000000 */
[----:B------:R-:W-:Y:S02]  /*6880*/  UIADD3 UR13, UPT, UPT, UR41, 0x20, URZ ;  /* 0x00000020290d7890 */ /* 0x000fe4000fffe0ff */
[----:B------:R-:W-:Y:S01]  /*6890*/  MOV R100, UR4 ;  /* 0x0000000400647c02 */ /* 0x000fe20008000f00 */
[----:B------:R-:W-:Y:S02]  /*68a0*/  UIADD3.X UR17, UPT, UPT, URZ, UR51, URZ, UP0, !UPT ;  /* 0x00000033ff117290 */ /* 0x000fe400087fe4ff */
[----:B------:R-:W-:Y:S01]  /*68b0*/  UIADD3 UR12, UPT, UPT, UR46, 0x1200, URZ ;  /* 0x000012002e0c7890 */ /* 0x000fe2000fffe0ff */
[----:B------:R-:W-:Y:S01]  /*68c0*/  R2UR UR40, R100 ;  /* 0x00000000642872ca */ /* 0x000fe200000e0000 */
[----:B------:R-:W-:Y:S01]  /*68d0*/  UMOV UR14, UR42 ;  /* 0x0000002a000e7c82 */ /* 0x000fe20008000000 */
[----:B------:R-:W-:Y:S01]  /*68e0*/  UMOV UR15, UR36 ;  /* 0x00000024000f7c82 */ /* 0x000fe20008000000 */
[----:B------:R-:W-:Y:S02]  /*68f0*/  UIADD3 UR9, UPT, UPT, UR41, 0x40, URZ ;  /* 0x0000004029097890 */ /* 0x000fe4000fffe0ff */
[----:B------:R-:W-:Y:S01]  /*6900*/  UIADD3 UR8, UPT, UPT, UR46, 0x2200, URZ ;  /* 0x000022002e087890 */ /* 0x000fe2000fffe0ff */
[----:B------:R-:W-:Y:S01]  /*6910*/  UMOV UR10, UR42 ;  /* 0x0000002a000a7c82 */ /* 0x000fe20008000000 */
[----:B------:R-:W-:Y:S01]  /*6920*/  UMOV UR11, UR36 ;  /* 0x00000024000b7c82 */ /* 0x000fe20008000000 */
[----:B------:R-:W-:Y:S02]  /*6930*/  UIADD3 UR5, UPT, UPT, UR41, 0x60, URZ ;  /* 0x0000006029057890 */ /* 0x000fe4000fffe0ff */
[----:B------:R-:W-:Y:S03]  /*6940*/  UIADD3 UR4, UPT, UPT, UR46, 0x3200, URZ ;  /* 0x000032002e047890 */ /* 0x000fe6000fffe0ff */
[----:B------:R4:W-:Y:S01]  /*6950*/  UTMASTG.3D [UR40], [UR16] ;  /* 0x00000028100073b5 */ /* 0x0009e20008010000 */
[----:B------:R-:W-:Y:S01]  /*6960*/  UMOV UR6, UR42 ;  /* 0x0000002a00067c82 */ /* 0x000fe20008000000 */
[----:B------:R-:W-:Y:S01]  /*6970*/  UMOV UR7, UR36 ;  /* 0x0000002400077c82 */ /* 0x000fe20008000000 */
[----:B------:R4:W-:Y:S01]  /*6980*/  UTMASTG.3D [UR12], [UR16] ;  /* 0x0000000c100073b5 */ /* 0x0009e20008010000 */
[----:B------:R4:W-:Y:S02]  /*6990*/  UTMASTG.3D [UR8], [UR16] ;  /* 0x00000008100073b5 */ /* 0x0009e40008010000 */
[----:B------:R4:W-:Y:S01]  /*69a0*/  UTMASTG.3D [UR4], [UR16] ;  /* 0x00000004100073b5 */ /* 0x0009e20008010000 */
[----:B------:R0:W-:Y:S01]  /*69b0*/  UTMACMDFLUSH ;  /* 0x00000000000079b7 */ /* 0x0001e20000000000 */
[----:B----4-:R-:W-:Y:S04]  /*69c0*/  DEPBAR.LE SB0, 0x1 ;  /* 0x000080400000791a */ /* 0x010fe80000000000 */
.L_x_93:
[----:B------:R-:W-:Y:S05]  /*69d0*/  BSYNC.RECONVERGENT B0 ;  /* 0x0000000000007941 */ /* 0x000fea0003800200 */
.L_x_92:
[----:B------:R-:W-:Y:S01]  /*69e0*/  BAR.SYNC.DEFER_BLOCKING 0x1, 0x80 ;  /* 0x0042000000007b1d */ /* 0x000fe20000010000 */
[----:B------:R-:W-:Y:S01]  /*69f0*/  ISETP.NE.AND P1, PT, R113, RZ, PT ;  /* 0x000000ff7100720c */ /* 0x000fe20003f25270 */
[----:B------:R-:W-:Y:S01]  /*6a00*/  UISETP.NE.AND UP0, UPT, UR47, URZ, UPT ;  /* 0x000000ff2f00728c */ /* 0x000fe2000bf05270 */
[----:B-1----:R-:W-:Y:S11]  /*6a10*/  LEA R3, R115, UR46, 0x3 ;  /* 0x0000002e73037c11 */ /* 0x002ff6000f8e18ff */
[----:B---3--:R-:W-:Y:S01]  /*6a20*/  @P1 SHF.L.U32 R4, R105, 0x1f, RZ ;  /* 0x0000001f69041819 */ /* 0x008fe200000006ff */
[----:B------:R-:W-:Y:S06]  /*6a30*/  BRA.U !UP0, `(.L_x_94) ;  /* 0x0000000108247547 */ /* 0x000fec000b800000 */
[----:B------:R-:W-:Y:S01]  /*6a40*/  IMAD.U32 R5, RZ, RZ, UR48 ;  /* 0x00000030ff057e24 */ /* 0x000fe2000f8e00ff */
[----:B------:R-:W-:Y:S01]  /*6a50*/  MOV R0, UR37 ;  /* 0x0000002500007c02 */ /* 0x000fe20008000f00 */
[----:B------:R-:W-:Y:S03]  /*6a60*/  UIADD3 UR48, UPT, UPT, UR48, 0x1, URZ ;  /* 0x0000000130307890 */ /* 0x000fe6000fffe0ff */
[----:B------:R-:W-:Y:S01]  /*6a70*/  @P1 LEA R5, R5, UR46, 0x3 ;  /* 0x0000002e05051c11 */ /* 0x000fe2000f8e18ff */
[----:B------:R-:W-:Y:S04]  /*6a80*/  UISETP.NE.AND UP0, UPT, UR48, 0x4, UPT ;  /* 0x000000043000788c */ /* 0x000fe8000bf05270 */
[----:B------:R-:W-:Y:S01]  /*6a90*/  @P1 VIADD R5, R5, 0x50 ;  /* 0x0000005005051836 */ /* 0x000fe20000000000 */
[----:B------:R-:W-:Y:S04]  /*6aa0*/  USEL UR48, UR48, URZ, UP0 ;  /* 0x000000ff30307287 */ /* 0x000fe80008000000 */
[----:B------:R-:W-:Y:S04]  /*6ab0*/  @P1 PRMT R0, R0, 0x654, R5 ;  /* 0x0000065400001816 */ /* 0x000fe80000000005 */
[----:B------:R1:W-:Y:S04]  /*6ac0*/  @P1 SYNCS.ARRIVE.TRANS64.RED.A1T0 RZ, [R0+URZ], RZ ;  /* 0x000000ff00ff19a7 */ /* 0x0003e800081004ff */
.L_x_94:
[----:B------:R-:W3:Y:S01]  /*6ad0*/  @P1 SYNCS.PHASECHK.TRANS64.TRYWAIT P0, [R3+URZ+0x30], R4 ;  /* 0x00003004030015a7 */ /* 0x000ee200080011ff */
[----:B------:R-:W-:Y:S01]  /*6ae0*/  BSSY B1, `(.L_x_95) ;  /* 0x0000033000017945 */ /* 0x000fe20003800000 */
[----:B---3--:R-:W-:Y:S03]  /*6af0*/  @P1 SEL R116, RZ, 0x1, !P0 ;  /* 0x00000001ff741807 */ /* 0x008fe60004000000 */
[----:B------:R-:W-:Y:S05]  /*6b00*/  @!P1 BRA `(.L_x_96) ;  /* 0x0000000000c09947 */ /* 0x000fea0003800000 */
[----:B------:R-:W-:Y:S01]  /*6b10*/  ISETP.NE.AND P0, PT, R116, RZ, PT ;  /* 0x000000ff7400720c */ /* 0x000fe20003f05270 */
[----:B------:R-:W-:Y:S01]  /*6b20*/  BSSY B0, `(.L_x_97) ;  /* 0x0000009000007945 */ /* 0x000fe20003800000 */
[----:B------:R-:W-:Y:S11]  /*6b30*/  ISETP.NE.AND P1, PT, R117, RZ, PT ;  /* 0x000000ff7500720c */ /* 0x000ff60003f25270 */
[----:B------:R-:W-:Y:S02]  /*6b40*/  @!UPT UIADD3 URZ, UPT, UPT, URZ, URZ, URZ ;  /* 0x000000fffffff290 */ /* 0x000fe4000fffe0ff */
[C---:B------:R-:W-:Y:S02]  /*6b50*/  @P1 IMAD R5, R115.reuse, 0x4000, R95 ;  /* 0x0000400073051824 */ /* 0x040fe400078e025f */
[----:B------:R-:W-:Y:S01]  /*6b60*/  @P1 IMAD R4, R115, 0x4000, R112 ;  /* 0x0000400073041824 */ /* 0x000fe200078e0270 */
[----:B------:R-:W-:Y:S06]  /*6b70*/  @P0 BRA `(.L_x_98) ;  /* 0x00000000000c0947 */ /* 0x000fec0003800000 */
[----:B-1----:R-:W-:Y:S04]  /*6b80*/  SHF.L.U32 R0, R105, 0x1f, RZ ;  /* 0x0000001f69007819 */ /* 0x002fe800000006ff */
[----:B------:R-:W1:Y:S02]  /*6b90*/  SYNCS.PHASECHK.TRANS64.TRYWAIT P0, [R3+URZ+0x30], R0 ;  /* 0x00003000030075a7 */ /* 0x000e6400080011ff */
[----:B-1----:R-:W-:Y:S05]  /*6ba0*/  @!P0 BRA `(.L_x_99) ;  /* 0x0000003400348947 */ /* 0x002fea0003800000 */
.L_x_98:
[----:B------:R-:W-:Y:S05]  /*6bb0*/  BSYNC B0 ;  /* 0x0000000000007941 */ /* 0x000fea0003800000 */
.L_x_97:
[----:B------:R-:W-:Y:S11]  /*6bc0*/  ISETP.NE.AND P0, PT, R117, RZ, PT ;  /* 0x000000ff7500720c */ /* 0x000ff60003f05270 */
[----:B------:R-:W-:Y:S02]  /*6bd0*/  @!UPT UIADD3 URZ, UPT, UPT, URZ, URZ, URZ ;  /* 0x000000fffffff290 */ /* 0x000fe4000fffe0ff */
[----:B------:R3:W4:Y:S01]  /*6be0*/  @P0 LDS R48, [R5+0x200] ;  /* 0x0002000005300984 */ /* 0x0007220000000800 */
[C---:B-1----:R-:W-:Y:S01]  /*6bf0*/  @P0 IMAD R0, R115.reuse, 0x4000, R99 ;  /* 0x0000400073000824 */ /* 0x042fe200078e0263 */
[C---:B------:R-:W-:Y:S01]  /*6c00*/  @P0 LEA R3, R115.reuse, R110, 0xe ;  /* 0x0000006e73030211 */ /* 0x040fe200078e70ff */
[----:B------:R-:W-:Y:S01]  /*6c10*/  VIADD R115, R115, 0x1 ;  /* 0x0000000173737836 */ /* 0x000fe20000000000 */
[----:B------:R3:W1:Y:S04]  /*6c20*/  @P0 LDS R53, [R5+0x400] ;  /* 0x0004000005350984 */ /* 0x0006680000000800 */
        /* <DEDUP_REMOVED lines=14> */
[----:B------:R3:W1:Y:S04]  /*6d10*/  @P0 LDS R51, [R0] ;  /* 0x0000000000330984 */ /* 0x0006680000000800 */
        /* <DEDUP_REMOVED lines=14> */
[----:B----4-:R3:W1:Y:S02]  /*6e00*/  @P0 LDS R80, [R3+0xe00] ;  /* 0x000e000003500984 */ /* 0x0106640000000800 */
.L_x_96:
[----:B------:R-:W-:Y:S05]  /*6e10*/  BSYNC B1 ;  /* 0x0000000000017941 */ /* 0x000fea0003800000 */
.L_x_95:
[----:B---3--:R-:W-:Y:S05]  /*6e20*/  VIADD R3, R47, 0x20 ;  /* 0x000000202f037836 */ /* 0x008fea0000000000 */
[----:B------:R-:W-:Y:S04]  /*6e30*/  SHF.R.U32.HI R3, RZ, 0x15, R3 ;  /* 0x00000015ff037819 */ /* 0x000fe80000011603 */
[----:B------:R-:W-:Y:S11]  /*6e40*/  LOP3.LUT P0, RZ, R3, 0x3, R98, 0x48, !PT ;  /* 0x0000000303ff7812 */ /* 0x000ff60007804862 */
[----:B------:R-:W-:Y:S02]  /*6e50*/  @!UPT UIADD3 URZ, UPT, UPT, URZ, URZ, URZ ;  /* 0x000000fffffff290 */ /* 0x000fe4000fffe0ff */
[----:B------:R-:W-:Y:S05]  /*6e60*/  @!P0 BRA `(.L_x_100) ;  /* 0x0000000000408947 */ /* 0x000fea0003800000 */
[----:B------:R-:W3:Y:S01]  /*6e70*/  LDCU.64 UR8, c[0x4][0x70] ;  /* 0x01000e00ff0877ac */ /* 0x000ee20008000a00 */
[----:B------:R-:W-:Y:S01]  /*6e80*/  MOV R15, 0x0 ;  /* 0x00000000000f7802 */ /* 0x000fe20000000f00 */
[----:B------:R-:W-:Y:S02]  /*6e90*/  HFMA2 R12, -RZ, RZ, 0, 5.9604644775390625e-08 ;  /* 0x00000001ff0c7431 */ /* 0x000fe400000001ff */
[----:B------:R-:W-:Y:S02]  /*6ea0*/  IMAD.MOV.U32 R8, RZ, RZ, 0x192 ;  /* 0x00000192ff087424 */ /* 0x000fe400078e00ff */
[----:B------:R-:W-:Y:S01]  /*6eb0*/  IMAD.MOV.U32 R13, RZ, RZ, RZ ;  /* 0x000000ffff0d7224 */ /* 0x000fe200078e00ff */
[----:B------:R-:W4:Y:S01]  /*6ec0*/  LDCU.64 UR6, c[0x4][0x78] ;  /* 0x01000f00ff0677ac */ /* 0x000f220008000a00 */
[----:B------:R-:W1:Y:S01]  /*6ed0*/  LDC.64 R14, c[0x4][R15] ;  /* 0x010000000f0e7b82 */ /* 0x000e620000000a00 */
[----:B------:R-:W5:Y:S01]  /*6ee0*/  LDCU.64 UR4, c[0x4][0x10] ;  /* 0x01000200ff0477ac */ /* 0x000f620008000a00 */
[----:B---3--:R-:W-:Y:S01]  /*6ef0*/  MOV R5, UR9 ;  /* 0x0000000900057c02 */ /* 0x008fe20008000f00 */
[----:B------:R-:W-:Y:S01]  /*6f00*/  IMAD.U32 R4, RZ, RZ, UR8 ;  /* 0x00000008ff047e24 */ /* 0x000fe2000f8e00ff */
[----:B----4-:R-:W-:Y:S01]  /*6f10*/  MOV R7, UR7 ;  /* 0x0000000700077c02 */ /* 0x010fe20008000f00 */
[----:B------:R-:W-:Y:S01]  /*6f20*/  IMAD.U32 R6, RZ, RZ, UR6 ;  /* 0x00000006ff067e24 */ /* 0x000fe2000f8e00ff */
[----:B-----5:R-:W-:Y:S01]  /*6f30*/  MOV R11, UR5 ;  /* 0x00000005000b7c02 */ /* 0x020fe20008000f00 */
[----:B------:R-:W-:Y:S02]  /*6f40*/  IMAD.U32 R10, RZ, RZ, UR4 ;  /* 0x00000004ff0a7e24 */ /* 0x000fe4000f8e00ff */
[----:B------:R-:W-:Y:S07]  /*6f50*/  LEPC R20, `(.L_x_100) ;  /* 0x000000001014794e */ /* 0x000fee0000000000 */
[----:B-12---:R-:W-:Y:S05]  /*6f60*/  CALL.ABS.NOINC R14 ;  /* 0x000000000e007343 */ /* 0x006fea0003c00000 */
.L_x_100:
[----:B------:R-:W-:Y:S05]  /*6f70*/  WARPSYNC.ALL ;  /* 0x0000000000007948 */ /* 0x000fea0003800000 */
[----:B------:R-:W-:Y:S01]  /*6f80*/  R2UR UR4, R47 ;  /* 0x000000002f0472ca */ /* 0x000fe200000e0000 */
[----:B------:R-:W-:Y:S01]  /*6f90*/  BSSY.RECONVERGENT B0, `(.L_x_101) ;  /* 0x000008b000007945 */ /* 0x000fe20003800200 */
[----:B------:R-:W-:Y:S02]  /*6fa0*/  ISETP.NE.AND P6, PT, R113, RZ, PT ;  /* 0x000000ff7100720c */ /* 0x000fe40003fc5270 */
[----:B------:R-:W-:Y:S02]  /*6fb0*/  ISETP.NE.AND P0, PT, R107, RZ, PT ;  /* 0x000000ff6b00720c */ /* 0x000fe40003f05270 */
[----:B------:R-:W-:Y:S02]  /*6fc0*/  MOV R3, UR48 ;  /* 0x0000003000037c02 */ /* 0x000fe40008000f00 */
[----:B-1----:R-:W-:Y:S05]  /*6fd0*/  MOV R0, UR37 ;  /* 0x0000002500007c02 */ /* 0x002fea0008000f00 */
[----:B------:R-:W1:Y:S02]  /*6fe0*/  LDTM.x32 R4, tmem[UR4+0x20] ;  /* 0x00002004000479ee */ /* 0x000e6400082c0000 */
[----:B------:R-:W-:Y:S02]  /*6ff0*/  @P6 LEA R3, R3, UR46, 0x3 ;  /* 0x0000002e03036c11 */ /* 0x000fe4000f8e18ff */
[----:B------:R-:W-:Y:S02]  /*7000*/  @P6 SHF.L.U32 R118, R105, 0x1f, RZ ;  /* 0x0000001f69766819 */ /* 0x000fe400000006ff */
[----:B------:R-:W-:Y:S04]  /*7010*/  @P6 IADD3 R3, PT, PT, R3, 0x50, RZ ;  /* 0x0000005003036810 */ /* 0x000fe80007ffe0ff */
[----:B------:R-:W-:Y:S02]  /*7020*/  @P6 PRMT R0, R0, 0x654, R3 ;  /* 0x0000065400006816 */ /* 0x000fe40000000003 */
[----:B------:R-:W-:Y:S01]  /*7030*/  LEA R3, R115, UR46, 0x3 ;  /* 0x0000002e73037c11 */ /* 0x000fe2000f8e18ff */
[C---:B-1----:R-:W-:Y:S01]  /*7040*/  FMUL R4, R46.reuse, R4 ;  /* 0x000000042e047220 */ /* 0x042fe20000400000 */
        /* <DEDUP_REMOVED lines=100> */
[----:B---3--:R-:W3:Y:S02]  /*7690*/  FENCE.VIEW.ASYNC.S ;  /* 0x00000000000073c6 */ /* 0x008ee40000000000 */
[----:B---3--:R-:W-:Y:S06]  /*76a0*/  BAR.SYNC.DEFER_BLOCKING 0x1, 0x80 ;  /* 0x0042000000007b1d */ /* 0x008fec0000010000 */
[----:B------:R-:W-:Y:S05]  /*76b0*/  @P0 BRA `(.L_x_102) ;  /* 0x0000000000600947 */ /* 0x000fea0003800000 */
[----:B------:R-:W-:Y:S02]  /*76c0*/  UIADD3 UR20, UP0, UPT, UR50, 0x880, URZ ;  /* 0x0000088032147890 */ /* 0x000fe4000ff1e0ff */
[----:B------:R-:W-:Y:S02]  /*76d0*/  UIADD3 UR14, UPT, UPT, UR42, 0x20, URZ ;  /* 0x000000202a0e7890 */ /* 0x000fe4000fffe0ff */
[----:B------:R-:W-:Y:S02]  /*76e0*/  UIADD3 UR12, UPT, UPT, UR46, 0x4200, URZ ;  /* 0x000042002e0c7890 */ /* 0x000fe4000fffe0ff */
[----:B------:R-:W-:Y:S01]  /*76f0*/  UIADD3.X UR21, UPT, UPT, URZ, UR51, URZ, UP0, !UPT ;  /* 0x00000033ff157290 */ /* 0x000fe200087fe4ff */
[----:B------:R-:W-:Y:S01]  /*7700*/  UMOV UR13, UR41 ;  /* 0x00000029000d7c82 */ /* 0x000fe20008000000 */
[----:B------:R-:W-:Y:S01]  /*7710*/  UMOV UR15, UR36 ;  /* 0x00000024000f7c82 */ /* 0x000fe20008000000 */
[----:B------:R-:W-:Y:S02]  /*7720*/  UIADD3 UR17, UPT, UPT, UR41, 0x20, URZ ;  /* 0x0000002029117890 */ /* 0x000fe4000fffe0ff */
[----:B------:R-:W-:Y:S01]  /*7730*/  UIADD3 UR16, UPT, UPT, UR46, 0x5200, URZ ;  /* 0x000052002e107890 */ /* 0x000fe2000fffe0ff */
[----:B------:R-:W-:Y:S03]  /*7740*/  UMOV UR19, UR36 ;  /* 0x0000002400137c82 */ /* 0x000fe60008000000 */
[----:B------:R3:W-:Y:S01]  /*7750*/  UTMASTG.3D [UR12], [UR20] ;  /* 0x0000000c140073b5 */ /* 0x0007e20008010000 */
[----:B------:R-:W-:Y:S01]  /*7760*/  UMOV UR18, UR14 ;  /* 0x0000000e00127c82 */ /* 0x000fe20008000000 */
[----:B------:R-:W-:Y:S02]  /*7770*/  UIADD3 UR9, UPT, UPT, UR41, 0x40, URZ ;  /* 0x0000004029097890 */ /* 0x000fe4000fffe0ff */
[----:B------:R-:W-:Y:S01]  /*7780*/  UIADD3 UR8, UPT, UPT, UR46, 0x6200, URZ ;  /* 0x000062002e087890 */ /* 0x000fe2000fffe0ff */
[----:B------:R-:W-:Y:S01]  /*7790*/  UMOV UR11, UR36 ;  /* 0x00000024000b7c82 */ /* 0x000fe20008000000 */
[----:B------:R-:W-:Y:S01]  /*77a0*/  UMOV UR10, UR14 ;  /* 0x0000000e000a7c82 */ /* 0x000fe20008000000 */
[----:B------:R3:W-:Y:S01]  /*77b0*/  UTMASTG.3D [UR16], [UR20] ;  /* 0x00000010140073b5 */ /* 0x0007e20008010000 */
[----:B------:R-:W-:Y:S02]  /*77c0*/  UIADD3 UR5, UPT, UPT, UR41, 0x60, URZ ;  /* 0x0000006029057890 */ /* 0x000fe4000fffe0ff */
[----:B------:R-:W-:Y:S01]  /*77d0*/  UIADD3 UR4, UPT, UPT, UR46, 0x7200, URZ ;  /* 0x000072002e047890 */ /* 0x000fe2000fffe0ff */
[----:B------:R-:W-:Y:S01]  /*77e0*/  UMOV UR7, UR36 ;  /* 0x0000002400077c82 */ /* 0x000fe20008000000 */
[----:B------:R-:W-:Y:S01]  /*77f0*/  UMOV UR6, UR14 ;  /* 0x0000000e00067c82 */ /* 0x000fe20008000000 */
[----:B------:R3:W-:Y:S06]  /*7800*/  UTMASTG.3D [UR8], [UR20] ;  /* 0x00000008140073b5 */ /* 0x0007ec0008010000 */
[----:B------:R3:W-:Y:S01]  /*7810*/  UTMASTG.3D [UR4], [UR20] ;  /* 0x00000004140073b5 */ /* 0x0007e20008010000 */
[----:B------:R0:W-:Y:S01]  /*7820*/  UTMACMDFLUSH ;  /* 0x00000000000079b7 */ /* 0x0001e20000000000 */
[----:B---3--:R-:W-:Y:S04]  /*7830*/  DEPBAR.LE SB0, 0x1 ;  /* 0x000080400000791a */ /* 0x008fe80000000000 */
.L_x_102:
[----:B------:R-:W-:Y:S05]  /*7840*/  BSYNC.RECONVERGENT B0 ;  /* 0x0000000000007941 */ /* 0x000fea0003800200 */
.L_x_101:
[----:B------:R-:W-:Y:S01]  /*7850*/  BAR.SYNC.DEFER_BLOCKING 0x1, 0x80 ;  /* 0x0042000000007b1d */ /* 0x000fe20000010000 */
[----:B------:R-:W-:Y:S04]  /*7860*/  UIADD3 UR40, UPT, UPT, UR48, 0x1, URZ ;  /* 0x0000000130287890 */ /* 0x000fe8000fffe0ff */
[----:B------:R-:W-:Y:S04]  /*7870*/  UISETP.NE.AND UP0, UPT, UR40, 0x4, UPT ;  /* 0x000000042800788c */ /* 0x000fe8000bf05270 */
[----:B------:R-:W-:Y:S01]  /*7880*/  USEL UR40, UR40, URZ, UP0 ;  /* 0x000000ff28287287 */ /* 0x000fe20008000000 */
[----:B------:R3:W-:Y:S01]  /*7890*/  @P6 SYNCS.ARRIVE.TRANS64.RED.A1T0 RZ, [R0+URZ], RZ ;  /* 0x000000ff00ff69a7 */ /* 0x0007e200081004ff */
[----:B------:R-:W-:Y:S01]  /*78a0*/  BSSY B1, `(.L_x_103) ;  /* 0x0000034000017945 */ /* 0x000fe20003800000 */
[----:B------:R-:W4:Y:S02]  /*78b0*/  @P6 SYNCS.PHASECHK.TRANS64.TRYWAIT P0, [R3+URZ+0x30], R118 ;  /* 0x00003076030065a7 */ /* 0x000f2400080011ff */
[----:B----4-:R-:W-:Y:S01]  /*78c0*/  @P6 SEL R116, RZ, 0x1, !P0 ;  /* 0x00000001ff746807 */ /* 0x010fe20004000000 */
[----:B---3--:R-:W-:Y:S06]  /*78d0*/  @!P6 BRA `(.L_x_104) ;  /* 0x0000000000c0e947 */ /* 0x008fec0003800000 */
[----:B------:R-:W-:Y:S01]  /*78e0*/  ISETP.NE.AND P0, PT, R116, RZ, PT ;  /* 0x000000ff7400720c */ /* 0x000fe20003f05270 */
[----:B------:R-:W-:Y:S01]  /*78f0*/  BSSY B0, `(.L_x_105) ;  /* 0x0000009000007945 */ /* 0x000fe20003800000 */
[----:B------:R-:W-:Y:S11]  /*7900*/  ISETP.NE.AND P1, PT, R117, RZ, PT ;  /* 0x000000ff7500720c */ /* 0x000ff60003f25270 */
[----:B------:R-:W-:Y:S02]  /*7910*/  @!UPT UIADD3 URZ, UPT, UPT, URZ, URZ, URZ ;  /* 0x000000fffffff290 */ /* 0x000fe4000fffe0ff */
[C---:B-1----:R-:W-:Y:S02]  /*7920*/  @P1 IMAD R4, R115.reuse, 0x4000, R95 ;  /* 0x0000400073041824 */ /* 0x042fe400078e025f */
[----:B------:R-:W-:Y:S01]  /*7930*/  @P1 IMAD R0, R115, 0x4000, R112 ;  /* 0x0000400073001824 */ /* 0x000fe200078e0270 */
[----:B------:R-:W-:Y:S06]  /*7940*/  @P0 BRA `(.L_x_106) ;  /* 0x00000000000c0947 */ /* 0x000fec0003800000 */
[----:B------:R-:W-:Y:S04]  /*7950*/  SHF.L.U32 R6, R105, 0x1f, RZ ;  /* 0x0000001f69067819 */ /* 0x000fe800000006ff */
[----:B------:R-:W1:Y:S02]  /*7960*/  SYNCS.PHASECHK.TRANS64.TRYWAIT P0, [R3+URZ+0x30], R6 ;  /* 0x00003006030075a7 */ /* 0x000e6400080011ff */
[----:B-1----:R-:W-:Y:S05]  /*7970*/  @!P0 BRA `(.L_x_107) ;  /* 0x0000002400d48947 */ /* 0x002fea0003800000 */
.L_x_106:
[----:B------:R-:W-:Y:S05]  /*7980*/  BSYNC B0 ;  /* 0x0000000000007941 */ /* 0x000fea0003800000 */
.L_x_105:
        /* <DEDUP_REMOVED lines=37> */
.L_x_104:
[----:B------:R-:W-:Y:S05]  /*7be0*/  BSYNC B1 ;  /* 0x0000000000017941 */ /* 0x000fea0003800000 */
.L_x_103:
[----:B---3--:R-:W-:Y:S05]  /*7bf0*/  VIADD R3, R47, 0x40 ;  /* 0x000000402f037836 */ /* 0x008fea0000000000 */
[----:B------:R-:W-:Y:S04]  /*7c00*/  SHF.R.U32.HI R3, RZ, 0x15, R3 ;  /* 0x00000015ff037819 */ /* 0x000fe80000011603 */
[----:B------:R-:W-:Y:S11]  /*7c10*/  LOP3.LUT P0, RZ, R3, 0x3, R98, 0x48, !PT ;  /* 0x0000000303ff7812 */ /* 0x000ff60007804862 */
[----:B------:R-:W-:Y:S02]  /*7c20*/  @!UPT UIADD3 URZ, UPT, UPT, URZ, URZ, URZ ;  /* 0x000000fffffff290 */ /* 0x000fe4000fffe0ff */
[----:B------:R-:W-:Y:S05]  /*7c30*/  @!P0 BRA `(.L_x_108) ;  /* 0x0000000000408947 */ /* 0x000fea0003800000 */
[----:B------:R-:W3:Y:S01]  /*7c40*/  LDCU.64 UR8, c[0x4][0x70] ;  /* 0x01000e00ff0877ac */ /* 0x000ee20008000a00 */
[----:B-1----:R-:W-:Y:S01]  /*7c50*/  MOV R15, 0x0 ;  /* 0x00000000000f7802 */ /* 0x002fe20000000f00 */
[----:B------:R-:W-:Y:S02]  /*7c60*/  HFMA2 R12, -RZ, RZ, 0, 5.9604644775390625e-08 ;  /* 0x00000001ff0c7431 */ /* 0x000fe400000001ff */
[----:B------:R-:W-:Y:S02]  /*7c70*/  IMAD.MOV.U32 R8, RZ, RZ, 0x192 ;  /* 0x00000192ff087424 */ /* 0x000fe400078e00ff */
[----:B------:R-:W-:Y:S01]  /*7c80*/  IMAD.MOV.U32 R13, RZ, RZ, RZ ;  /* 0x000000ffff0d7224 */ /* 0x000fe200078e00ff */
[----:B------:R-:W1:Y:S01]  /*7c90*/  LDCU.64 UR6, c[0x4][0x78] ;  /* 0x01000f00ff0677ac */ /* 0x000e620008000a00 */
[----:B------:R-:W4:Y:S01]  /*7ca0*/  LDC.64 R14, c[0x4][R15] ;  /* 0x010000000f0e7b82 */ /* 0x000f220000000a00 */
[----:B------:R-:W5:Y:S01]  /*7cb0*/  LDCU.64 UR4, c[0x4][0x10] ;  /* 0x01000200ff0477ac */ /* 0x000f620008000a00 */
[----:B---3--:R-:W-:Y:S01]  /*7cc0*/  MOV R5, UR9 ;  /* 0x0000000900057c02 */ /* 0x008fe20008000f00 */
[----:B------:R-:W-:Y:S01]  /*7cd0*/  IMAD.U32 R4, RZ, RZ, UR8 ;  /* 0x00000008ff047e24 */ /* 0x000fe2000f8e00ff */
[----:B-1----:R-:W-:Y:S01]  /*7ce0*/  MOV R7, UR7 ;  /* 0x0000000700077c02 */ /* 0x002fe20008000f00 */
[----:B------:R-:W-:Y:S01]  /*7cf0*/  IMAD.U32 R6, RZ, RZ, UR6 ;  /* 0x00000006ff067e24 */ /* 0x000fe2000f8e00ff */
[----:B-----5:R-:W-:Y:S01]  /*7d00*/  MOV R11, UR5 ;  /* 0x00000005000b7c02 */ /* 0x020fe20008000f00 */
[----:B------:R-:W-:Y:S02]  /*7d10*/  IMAD.U32 R10, RZ, RZ, UR4 ;  /* 0x00000004ff0a7e24 */ /* 0x000fe4000f8e00ff */
[----:B------:R-:W-:Y:S07]  /*7d20*/  LEPC R20, `(.L_x_108) ;  /* 0x000000001014794e */ /* 0x000fee0000000000 */
[----:B--2-4-:R-:W-:Y:S05]  /*7d30*/  CALL.ABS.NOINC R14 ;  /* 0x000000000e007343 */ /* 0x014fea0003c00000 */
.L_x_108:
[----:B------:R-:W-:Y:S05]  /*7d40*/  WARPSYNC.ALL ;  /* 0x0000000000007948 */ /* 0x000fea0003800000 */
[----:B------:R-:W-:Y:S01]  /*7d50*/  R2UR UR4, R47 ;  /* 0x000000002f0472ca */ /* 0x000fe200000e0000 */
[----:B------:R-:W-:Y:S01]  /*7d60*/  BSSY.RECONVERGENT B0, `(.L_x_109) ;  /* 0x000008b000007945 */ /* 0x000fe20003800200 */
[----:B------:R-:W-:Y:S02]  /*7d70*/  ISETP.NE.AND P6, PT, R113, RZ, PT ;  /* 0x000000ff7100720c */ /* 0x000fe40003fc5270 */
[----:B------:R-:W-:Y:S02]  /*7d80*/  ISETP.NE.AND P0, PT, R107, RZ, PT ;  /* 0x000000ff6b00720c */ /* 0x000fe40003f05270 */
[----:B------:R-:W-:Y:S02]  /*7d90*/  MOV R3, UR40 ;  /* 0x0000002800037c02 */ /* 0x000fe40008000f00 */
[----:B------:R-:W-:Y:S02]  /*7da0*/  MOV R0, UR37 ;  /* 0x0000002500007c02 */ /* 0x000fe40008000f00 */
[----:B------:R-:W-:Y:S03]  /*7db0*/  LEA R118, R115, UR46, 0x3 ;  /* 0x0000002e73767c11 */ /* 0x000fe6000f8e18ff */
[----:B-1----:R-:W1:Y:S02]  /*7dc0*/  LDTM.x32 R4, tmem[UR4+0x40] ;  /* 0x00004004000479ee */ /* 0x002e6400082c0000 */
[----:B------:R-:W-:Y:S04]  /*7dd0*/  @P6 LEA R3, R3, UR46, 0x3 ;  /* 0x0000002e03036c11 */ /* 0x000fe8000f8e18ff */
[----:B------:R-:W-:Y:S04]  /*7de0*/  @P6 IADD3 R3, PT, PT, R3, 0x50, RZ ;  /* 0x0000005003036810 */ /* 0x000fe80007ffe0ff */
[----:B------:R-:W-:Y:S02]  /*7df0*/  @P6 PRMT R0, R0, 0x654, R3 ;  /* 0x0000065400006816 */ /* 0x000fe40000000003 */
[----:B------:R-:W-:Y:S01]  /*7e00*/  @P6 SHF.L.U32 R3, R105, 0x1f, RZ ;  /* 0x0000001f69036819 */ /* 0x000fe200000006ff */
        /* <DEDUP_REMOVED lines=128> */
.L_x_110:
[----:B------:R-:W-:Y:S05]  /*8610*/  BSYNC.RECONVERGENT B0 ;  /* 0x0000000000007941 */ /* 0x000fea0003800200 */
.L_x_109:
        /* <DEDUP_REMOVED lines=19> */
.L_x_114:
[----:B------:R-:W-:Y:S05]  /*8750*/  BSYNC B0 ;  /* 0x0000000000007941 */ /* 0x000fea0003800000 */
.L_x_113:
[----:B------:R-:W-:Y:S11]  /*8760*/  ISETP.NE.AND P0, PT, R117, RZ, PT ;  /* 0x000000ff7500720c */ /* 0x000ff60003f05270 */
[----:B------:R-:W-:Y:S02]  /*8770*/  @!UPT UIADD3 URZ, UPT, UPT, URZ, URZ, URZ ;  /* 0x000000fffffff290 */ /* 0x000fe4000fffe0ff */
[----:B------:R3:W4:Y:S01]  /*8780*/  @P0 LDS R48, [R4+0x200] ;  /* 0x0002000004300984 */ /* 0x0007220000000800 */
[C---:B-1----:R-:W-:Y:S01]  /*8790*/  @P0 IMAD R3, R115.reuse, 0x4000, R99 ;  /* 0x0000400073030824 */ /* 0x042fe200078e0263 */
[----:B------:R-:W-:Y:S02]  /*87a0*/  @P0 LEA R115, R115, R110, 0xe ;  /* 0x0000006e73730211 */ /* 0x000fe400078e70ff */
        /* <DEDUP_REMOVED lines=31> */
.L_x_112:
[----:B------:R-:W-:Y:S05]  /*89a0*/  BSYNC B1 ;  /* 0x0000000000017941 */ /* 0x000fea0003800000 */
.L_x_111:
        /* <DEDUP_REMOVED lines=21> */
.L_x_116:
[----:B------:R-:W-:Y:S01]  /*8b00*/  ISETP.NE.AND P0, PT, R107, RZ, PT ;  /* 0x000000ff6b00720c */ /* 0x000fe20003f05270 */
[----:B------:R-:W-:Y:S05]  /*8b10*/  WARPSYNC.ALL ;  /* 0x0000000000007948 */ /* 0x000fea0003800000 */
[----:B------:R-:W-:Y:S01]  /*8b20*/  R2UR UR4, R47 ;  /* 0x000000002f0472ca */ /* 0x000fe200000e0000 */
[----:B------:R-:W-:Y:S01]  /*8b30*/  BSSY.RECONVERGENT B0, `(.L_x_117) ;  /* 0x0000087000007945 */ /* 0x000fe20003800200 */
[----:B------:R-:W-:Y:S11]  /*8b40*/  R2UR UR5, R114 ;  /* 0x00000000720572ca */ /* 0x000ff600000e0000 */
[----:B-1----:R-:W1:Y:S01]  /*8b50*/  LDTM.x32 R4, tmem[UR4+0x60] ;  /* 0x00006004000479ee */ /* 0x002e6200082c0000 */
[----:B------:R-:W-:Y:S01]  /*8b60*/  NOP ;  /* 0x0000000000007918 */ /* 0x000fe20000000000 */
[----:B------:R-:W-:Y:S04]  /*8b70*/  UIADD3 UR5, UPT, UPT, UR5, 0xb0, URZ ;  /* 0x000000b005057890 */ /* 0x000fe8000fffe0ff */
[----:B------:R-:W-:Y:S09]  /*8b80*/  UPRMT UR5, UR37, 0x654, UR5 ;  /* 0x0000065425057896 */ /* 0x000ff20008000005 */
[----:B-1----:R-:W-:Y:S01]  /*8b90*/  SYNCS.ARRIVE.TRANS64.RED.A1T0 RZ, [UR5], RZ ;  /* 0x000000ffffff79a7 */ /* 0x002fe20008100405 */
[C---:B------:R-:W-:Y:S01]  /*8ba0*/  FMUL R4, R46.reuse, R4 ;  /* 0x000000042e047220 */ /* 0x040fe20000400000 */
        /* <DEDUP_REMOVED lines=127> */
.L_x_118:
[----:B------:R-:W-:Y:S05]  /*93a0*/  BSYNC.RECONVERGENT B0 ;  /* 0x0000000000007941 */ /* 0x000fea0003800200 */
.L_x_117:
[----:B------:R-:W-:Y:S01]  /*93b0*/  BAR.SYNC.DEFER_BLOCKING 0x1, 0x80 ;  /* 0x0042000000007b1d */ /* 0x000fe20000010000 */
[----:B------:R-:W-:Y:S01]  /*93c0*/  UISETP.NE.AND UP0, UPT, UR47, -0x4, UPT ;  /* 0xfffffffc2f00788c */ /* 0x000fe2000bf05270 */
[----:B------:R-:W-:Y:S08]  /*93d0*/  IADD3 R0, PT, PT, R44, 0x1, RZ ;  /* 0x000000012c007810 */ /* 0x000ff00007ffe0ff */
[----:B------:R-:W-:Y:S05]  /*93e0*/  BRA.U !UP0, `(.L_x_119) ;  /* 0x0000000108287547 */ /* 0x000fea000b800000 */
[----:B------:R-:W-:Y:S01]  /*93f0*/  ISETP.NE.AND P0, PT, R113, RZ, PT ;  /* 0x000000ff7100720c */ /* 0x000fe20003f05270 */
[----:B-1----:R-:W-:Y:S01]  /*9400*/  IMAD.U32 R4, RZ, RZ, UR48 ;  /* 0x00000030ff047e24 */ /* 0x002fe2000f8e00ff */
[----:B------:R-:W-:Y:S01]  /*9410*/  UIADD3 UR48, UPT, UPT, UR48, 0x1, URZ ;  /* 0x0000000130307890 */ /* 0x000fe2000fffe0ff */
[----:B------:R-:W-:Y:S03]  /*9420*/  IMAD.U32 R3, RZ, RZ, UR37 ;  /* 0x00000025ff037e24 */ /* 0x000fe6000f8e00ff */
[----:B------:R-:W-:Y:S04]  /*9430*/  UISETP.NE.AND UP0, UPT, UR48, 0x4, UPT ;  /* 0x000000043000788c */ /* 0x000fe8000bf05270 */
[----:B------:R-:W-:Y:S03]  /*9440*/  USEL UR48, UR48, URZ, UP0 ;  /* 0x000000ff30307287 */ /* 0x000fe60008000000 */
[----:B------:R-:W-:Y:S05]  /*9450*/  @P0 LEA R4, R4, UR46, 0x3 ;  /* 0x0000002e04040c11 */ /* 0x000fea000f8e18ff */
[----:B------:R-:W-:Y:S05]  /*9460*/  @P0 VIADD R4, R4, 0x50 ;  /* 0x0000005004040836 */ /* 0x000fea0000000000 */
[----:B------:R-:W-:Y:S04]  /*9470*/  @P0 PRMT R3, R3, 0x654, R4 ;  /* 0x0000065403030816 */ /* 0x000fe80000000004 */
[----:B------:R3:W-:Y:S03]  /*9480*/  @P0 SYNCS.ARRIVE.TRANS64.RED.A1T0 RZ, [R3+URZ], RZ ;  /* 0x000000ff03ff09a7 */ /* 0x0007e600081004ff */
.L_x_119:
[----:B------:R-:W-:Y:S01]  /*9490*/  ISETP.NE.AND P2, PT, R108, RZ, PT ;  /* 0x000000ff6c00720c */ /* 0x000fe20003f45270 */
[----:B---3--:R-:W-:Y:S01]  /*94a0*/  IMAD.IADD R3, R43, 0x1, R92 ;  /* 0x000000012b037824 */ /* 0x008fe200078e025c */
[----:B------:R-:W-:Y:S01]  /*94b0*/  ISETP.NE.AND P0, PT, R111, 0x2, PT ;  /* 0x000000026f00780c */ /* 0x000fe20003f05270 */
[----:B------:R-:W-:Y:S01]  /*94c0*/  UIADD3 UR47, UPT, UPT, UR47, 0x4, URZ ;  /* 0x000000042f2f7890 */ /* 0x000fe2000fffe0ff */
[----:B------:R-:W-:Y:S01]  /*94d0*/  ISETP.NE.AND P1, PT, R0, 0x2, PT ;  /* 0x000000020000780c */ /* 0x000fe20003f25270 */
[----:B-1----:R-:W-:Y:S01]  /*94e0*/  IMAD.IADD R20, R41, 0x1, R81 ;  /* 0x0000000129147824 */ /* 0x002fe200078e0251 */
[----:B------:R-:W-:Y:S02]  /*94f0*/  R2UR UR11, R3 ;  /* 0x00000000030b72ca */ /* 0x000fe400000e0000 */
[----:B------:R-:W-:Y:S02]  /*9500*/  SEL R4, RZ, 0x1, P0 ;  /* 0x00000001ff047807 */ /* 0x000fe40000000000 */
[----:B------:R-:W-:Y:S02]  /*9510*/  SEL R3, RZ, 0x1, P1 ;  /* 0x00000001ff037807 */ /* 0x000fe40000800000 */
[----:B------:R-:W-:Y:S02]  /*9520*/  LOP3.LUT R103, R103, R4, RZ, 0x3c, !PT ;  /* 0x0000000467677212 */ /* 0x000fe400078e3cff */
[----:B------:R-:W-:Y:S02]  /*9530*/  @P2 R2UR UR36, R102 ;  /* 0x00000000662422ca */ /* 0x000fe400000e0000 */
[----:B------:R-:W-:Y:S02]  /*9540*/  LOP3.LUT R104, R104, R3, RZ, 0x3c, !PT ;  /* 0x0000000368687212 */ /* 0x000fe400078e3cff */
[----:B------:R-:W-:Y:S02]  /*9550*/  SEL R111, R111, RZ, P0 ;  /* 0x000000ff6f6f7207 */ /* 0x000fe40000000000 */
[----:B------:R-:W-:Y:S01]  /*9560*/  SEL R44, R0, RZ, P1 ;  /* 0x000000ff002c7207 */ /* 0x000fe20000800000 */
[----:B------:R-:W-:Y:S08]  /*9570*/  @P2 BRA `(.L_x_120) ;  /* 0xffffffb800a02947 */ /* 0x000ff0000383ffff */
[----:B------:R-:W1:Y:S01]  /*9580*/  LDCU.64 UR6, c[0x0][0xa88] ;  /* 0x00015100ff0677ac */ /* 0x000e620008000a00 */
[----:B------:R-:W3:Y:S01]  /*9590*/  LDCU.64 UR4, c[0x0][0xa90] ;  /* 0x00015200ff0477ac */ /* 0x000ee20008000a00 */
[----:B-1----:R-:W-:Y:S02]  /*95a0*/  ISETP.NE.U32.AND P2, PT, RZ, UR6, PT ;  /* 0x00000006ff007c0c */ /* 0x002fe4000bf45070 */
[----:B---3--:R-:W-:Y:S02]  /*95b0*/  ISETP.NE.U32.AND P1, PT, RZ, UR4, PT ;  /* 0x00000004ff007c0c */ /* 0x008fe4000bf25070 */
[----:B------:R-:W-:Y:S02]  /*95c0*/  ISETP.NE.AND.EX P2, PT, RZ, UR7, PT, P2 ;  /* 0x00000007ff007c0c */ /* 0x000fe4000bf45320 */
[----:B------:R-:W-:-:S13]  /*95d0*/  ISETP.NE.AND.EX P0, PT, RZ, UR5, PT, P1 ;  /* 0x00000005ff007c0c */ /* 0x000fda000bf05310 */
[----:B------:R-:W-:Y:S05]  /*95e0*/  @P2 BRA P0, `(.L_x_121) ;  /* 0x00000000003c2947 */ /* 0x000fea0000000000 */
[----:B------:R-:W-:-:S13]  /*95f0*/  ISETP.NE.AND.EX P1, PT, RZ, UR5, PT, P1 ;  /* 0x00000005ff007c0c */ /* 0x000fda000bf25310 */
[----:B------:R-:W-:Y:S05]  /*9600*/  @P1 BRA `(.L_x_122) ;  /* 0x00000000000c1947 */ /* 0x000fea0003800000 */
[----:B------:R-:W-:-:S13]  /*9610*/  FSETP.NEU.AND P0, PT, R49, RZ, PT ;  /* 0x000000ff3100720b */ /* 0x000fda0003f0d000 */
[----:B------:R-:W-:Y:S05]  /*9620*/  @!P0 EXIT ;  /* 0x000000000000894d */ /* 0x000fea0003800000 */
[----:B------:R-:W-:Y:S05]  /*9630*/  BRA `(.L_x_121) ;  /* 0x0000000000287947 */ /* 0x000fea0003800000 */
.L_x_122:
[----:B------:R-:W-:Y:S01]  /*9640*/  ISETP.NE.AND P0, PT, R109, RZ, PT ;  /* 0x000000ff6d00720c */ /* 0x000fe20003f05270 */
[----:B------:R-:W-:-:S12]  /*9650*/  BSSY.RECONVERGENT B0, `(.L_x_121) ;  /* 0x0000008000007945 */ /* 0x000fd80003800200 */
[----:B------:R-:W-:Y:S05]  /*9660*/  @P0 BRA `(.L_x_123) ;  /* 0x0000000000100947 */ /* 0x000fea0003800000 */
[----:B------:R-:W-:-:S04]  /*9670*/  ISETP.NE.U32.AND P0, PT, RZ, UR6, PT ;  /* 0x00000006ff007c0c */ /* 0x000fc8000bf05070 */
[----:B------:R-:W-:-:S13]  /*9680*/  ISETP.NE.AND.EX P0, PT, RZ, UR7, PT, P0 ;  /* 0x00000007ff007c0c */ /* 0x000fda000bf05300 */
[----:B------:R-:W-:Y:S05]  /*9690*/  @!P0 EXIT ;  /* 0x000000000000894d */ /* 0x000fea0003800000 */
[----:B------:R-:W-:Y:S05]  /*96a0*/  BRA `(.L_x_124) ;  /* 0x0000000000087947 */ /* 0x000fea0003800000 */
.L_x_123:
[----:B------:R-:W-:-:S13]  /*96b0*/  FSETP.NEU.AND P0, PT, R49, RZ, PT ;  /* 0x000000ff3100720b */ /* 0x000fda0003f0d000 */
[----:B------:R-:W-:Y:S05]  /*96c0*/  @!P0 EXIT ;  /* 0x000000000000894d */ /* 0x000fea0003800000 */
.L_x_124:
[----:B------:R-:W-:Y:S05]  /*96d0*/  BSYNC.RECONVERGENT B0 ;  /* 0x0000000000007941 */ /* 0x000fea0003800200 */
.L_x_121:
[----:B------:R-:W-:Y:S01]  /*96e0*/  ULEA UR4, UR48, UR46, 0x3 ;  /* 0x0000002e30047291 */ /* 0x000fe2000f8e18ff */
[----:B------:R-:W-:-:S04]  /*96f0*/  DEPBAR.LE SB0, 0x0 ;  /* 0x000080000000791a */ /* 0x000fc80000000000 */
[----:B------:R-:W-:-:S04]  /*9700*/  UIADD3 UR4, UPT, UPT, UR4, 0x50, URZ ;  /* 0x0000005004047890 */ /* 0x000fc8000fffe0ff */
[----:B------:R-:W-:-:S09]  /*9710*/  UPRMT UR4, UR37, 0x654, UR4 ;  /* 0x0000065425047896 */ /* 0x000fd20008000004 */
[----:B------:R-:W-:Y:S01]  /*9720*/  SYNCS.ARRIVE.TRANS64.RED.A1T0 RZ, [UR4], RZ ;  /* 0x000000ffffff79a7 */ /* 0x000fe20008100404 */
[----:B------:R-:W-:Y:S05]  /*9730*/  EXIT ;  /* 0x000000000000794d */ /* 0x000fea0003800000 */
.L_x_24:
[----:B--2---:R2:W1:Y:S02]  /*9740*/  SYNCS.PHASECHK.TRANS64.TRYWAIT P0, [R4+URZ+0xd0], R5 ;  /* 0x0000d005040075a7 */ /* 0x00446400080011ff */
[----:B-1----:R-:W-:Y:S05]  /*9750*/  @!P0 NANOSLEEP.SYNCS 0x989680 ;  /* 0x009896800000895d */ /* 0x002fea0003900000 */
[----:B------:R-:W1:Y:S02]  /*9760*/  @!P0 SYNCS.PHASECHK.TRANS64 P0, [R4+URZ+0xd0], R5 ;  /* 0x0000d005040085a7 */ /* 0x000e6400080010ff */
[----:B-1----:R-:W-:Y:S05]  /*9770*/  @!P0 BRA `(.L_x_24) ;  /* 0xfffffffc00f08947 */ /* 0x002fea000383ffff */
[----:B------:R-:W-:Y:S05]  /*9780*/  BRA `(.L_x_125) ;  /* 0xffffff7c00fc7947 */ /* 0x000fea000383ffff */
.L_x_27:
[----:B------:R-:W-:-:S07]  /*9790*/  MOV R4, UR33 ;  /* 0x0000002100047c02 */ /* 0x000fce0008000f00 */
.L_x_126:
[----:B-1----:R1:W2:Y:S02]  /*97a0*/  SYNCS.PHASECHK.TRANS64.TRYWAIT P0, [R4+URZ+0x18], R7 ;  /* 0x00001807040075a7 */ /* 0x0022a400080011ff */
[----:B--2---:R-:W-:Y:S05]  /*97b0*/  @!P0 NANOSLEEP.SYNCS 0x989680 ;  /* 0x009896800000895d */ /* 0x004fea0003900000 */
[----:B------:R-:W2:Y:S02]  /*97c0*/  @!P0 SYNCS.PHASECHK.TRANS64 P0, [R4+URZ+0x18], R7 ;  /* 0x00001807040085a7 */ /* 0x000ea400080010ff */
[----:B--2---:R-:W-:Y:S05]  /*97d0*/  @!P0 BRA `(.L_x_126) ;  /* 0xfffffffc00f08947 */ /* 0x004fea000383ffff */
[----:B------:R-:W-:Y:S05]  /*97e0*/  BRA `(.L_x_26) ;  /* 0xffffff8000587947 */ /* 0x000fea000383ffff */
.L_x_29:
[----:B-1----:R1:W2:Y:S02]  /*97f0*/  SYNCS.PHASECHK.TRANS64.TRYWAIT P0, [R8+URZ+0x80], R5 ;  /* 0x00008005080075a7 */ /* 0x0022a400080011ff */
[----:B--2---:R-:W-:Y:S05]  /*9800*/  @!P0 NANOSLEEP.SYNCS 0x989680 ;  /* 0x009896800000895d */ /* 0x004fea0003900000 */
[----:B------:R-:W2:Y:S02]  /*9810*/  @!P0 SYNCS.PHASECHK.TRANS64 P0, [R8+URZ+0x80], R5 ;  /* 0x00008005080085a7 */ /* 0x000ea400080010ff */
[----:B--2---:R-:W-:Y:S05]  /*9820*/  @!P0 BRA `(.L_x_29) ;  /* 0xfffffffc00f08947 */ /* 0x004fea000383ffff */
[----:B------:R-:W-:Y:S05]  /*9830*/  BRA `(.L_x_127) ;  /* 0xffffff8000f87947 */ /* 0x000fea000383ffff */
.L_x_33:
[----:B------:R-:W-:-:S07]  /*9840*/  MOV R0, UR4 ;  /* 0x0000000400007c02 */ /* 0x000fce0008000f00 */
.L_x_128:
[----:B-1----:R1:W2:Y:S02]  /*9850*/  SYNCS.PHASECHK.TRANS64.TRYWAIT P0, [R0+URZ], R3 ;  /* 0x00000003000075a7 */ /* 0x0022a400080011ff */
[----:B--2---:R-:W-:Y:S05]  /*9860*/  @!P0 NANOSLEEP.SYNCS 0x989680 ;  /* 0x009896800000895d */ /* 0x004fea0003900000 */
[----:B------:R-:W2:Y:S02]  /*9870*/  @!P0 SYNCS.PHASECHK.TRANS64 P0, [R0+URZ], R3 ;  /* 0x00000003000085a7 */ /* 0x000ea400080010ff */
[----:B--2---:R-:W-:Y:S05]  /*9880*/  @!P0 BRA `(.L_x_128) ;  /* 0xfffffffc00f08947 */ /* 0x004fea000383ffff */
[----:B------:R-:W-:Y:S05]  /*9890*/  BRA `(.L_x_129) ;  /* 0xffffff88006c7947 */ /* 0x000fea000383ffff */
.L_x_34:
[----:B------:R-:W-:-:S07]  /*98a0*/  MOV R0, UR4 ;  /* 0x0000000400007c02 */ /* 0x000fce0008000f00 */
.L_x_130:
[----:B-1----:R1:W2:Y:S02]  /*98b0*/  SYNCS.PHASECHK.TRANS64.TRYWAIT P0, [R0+URZ], R3 ;  /* 0x00000003000075a7 */ /* 0x0022a400080011ff */
[----:B--2---:R-:W-:Y:S05]  /*98c0*/  @!P0 NANOSLEEP.SYNCS 0x989680 ;  /* 0x009896800000895d */ /* 0x004fea0003900000 */
[----:B------:R-:W2:Y:S02]  /*98d0*/  @!P0 SYNCS.PHASECHK.TRANS64 P0, [R0+URZ], R3 ;  /* 0x00000003000085a7 */ /* 0x000ea400080010ff */
[----:B--2---:R-:W-:Y:S05]  /*98e0*/  @!P0 BRA `(.L_x_130) ;  /* 0xfffffffc00f08947 */ /* 0x004fea000383ffff */
[----:B------:R-:W-:Y:S05]  /*98f0*/  BRA `(.L_x_131) ;  /* 0xffffff8800787947 */ /* 0x000fea000383ffff */
.L_x_37:
[----:B-1----:R1:W2:Y:S02]  /*9900*/  SYNCS.PHASECHK.TRANS64.TRYWAIT P0, [R0+URZ+0xc0], R5 ;  /* 0x0000c005000075a7 */ /* 0x0022a400080011ff */
[----:B--2---:R-:W-:Y:S05]  /*9910*/  @!P0 NANOSLEEP.SYNCS 0x989680 ;  /* 0x009896800000895d */ /* 0x004fea0003900000 */
[----:B------:R-:W2:Y:S02]  /*9920*/  @!P0 SYNCS.PHASECHK.TRANS64 P0, [R0+URZ+0xc0], R5 ;  /* 0x0000c005000085a7 */ /* 0x000ea400080010ff */
[----:B--2---:R-:W-:Y:S05]  /*9930*/  @!P0 BRA `(.L_x_37) ;  /* 0xfffffffc00f08947 */ /* 0x004fea000383ffff */
[----:B------:R-:W-:Y:S05]  /*9940*/  BRA `(.L_x_132) ;  /* 0xffffff8800d47947 */ /* 0x000fea000383ffff */
.L_x_38:
[----:B------:R-:W-:-:S07]  /*9950*/  MOV R0, UR5 ;  /* 0x0000000500007c02 */ /* 0x000fce0008000f00 */
.L_x_133:
[----:B-1----:R1:W2:Y:S02]  /*9960*/  SYNCS.PHASECHK.TRANS64.TRYWAIT P0, [R0+URZ+0x90], R7 ;  /* 0x00009007000075a7 */ /* 0x0022a400080011ff */
[----:B--2---:R-:W-:Y:S05]  /*9970*/  @!P0 NANOSLEEP.SYNCS 0x989680 ;  /* 0x009896800000895d */ /* 0x004fea0003900000 */
[----:B------:R-:W2:Y:S02]  /*9980*/  @!P0 SYNCS.PHASECHK.TRANS64 P0, [R0+URZ+0x90], R7 ;  /* 0x00009007000085a7 */ /* 0x000ea400080010ff */
[----:B--2---:R-:W-:Y:S05]  /*9990*/  @!P0 BRA `(.L_x_133) ;  /* 0xfffffffc00f08947 */ /* 0x004fea000383ffff */
[----:B------:R-:W-:Y:S05]  /*99a0*/  BRA `(.L_x_134) ;  /* 0xffffff8800e47947 */ /* 0x000fea000383ffff */
.L_x_39:
[----:B-1----:R1:W2:Y:S02]  /*99b0*/  SYNCS.PHASECHK.TRANS64.TRYWAIT P1, [R0+URZ+0x80], R5 ;  /* 0x00008005000075a7 */ /* 0x0022a400080211ff */
[----:B--2---:R-:W-:Y:S05]  /*99c0*/  @!P1 NANOSLEEP.SYNCS 0x989680 ;  /* 0x009896800000995d */ /* 0x004fea0003900000 */
[----:B------:R-:W2:Y:S02]  /*99d0*/  @!P1 SYNCS.PHASECHK.TRANS64 P1, [R0+URZ+0x80], R5 ;  /* 0x00008005000095a7 */ /* 0x000ea400080210ff */
[----:B--2---:R-:W-:Y:S05]  /*99e0*/  @!P1 BRA `(.L_x_39) ;  /* 0xfffffffc00f09947 */ /* 0x004fea000383ffff */
[----:B------:R-:W-:Y:S05]  /*99f0*/  BRA `(.L_x_135) ;  /* 0xffffff8c00147947 */ /* 0x000fea000383ffff */
.L_x_42:
[----:B------:R-:W-:-:S07]  /*9a00*/  MOV R0, UR5 ;  /* 0x0000000500007c02 */ /* 0x000fce0008000f00 */
.L_x_136:
[----:B-1----:R1:W2:Y:S02]  /*9a10*/  SYNCS.PHASECHK.TRANS64.TRYWAIT P0, [R0+URZ+0x90], R3 ;  /* 0x00009003000075a7 */ /* 0x0022a400080011ff */
[----:B--2---:R-:W-:Y:S05]  /*9a20*/  @!P0 NANOSLEEP.SYNCS 0x989680 ;  /* 0x009896800000895d */ /* 0x004fea0003900000 */
[----:B------:R-:W2:Y:S02]  /*9a30*/  @!P0 SYNCS.PHASECHK.TRANS64 P0, [R0+URZ+0x90], R3 ;  /* 0x00009003000085a7 */ /* 0x000ea400080010ff */
[----:B--2---:R-:W-:Y:S05]  /*9a40*/  @!P0 BRA `(.L_x_136) ;  /* 0xfffffffc00f08947 */ /* 0x004fea000383ffff */
[----:B------:R-:W-:Y:S05]  /*9a50*/  BRA `(.L_x_41) ;  /* 0xffffff8c00687947 */ /* 0x000fea000383ffff */
.L_x_49:
[----:B-1----:R1:W2:Y:S02]  /*9a60*/  SYNCS.PHASECHK.TRANS64.TRYWAIT P1, [R0+URZ+0x80], R5 ;  /* 0x00008005000075a7 */ /* 0x0022a400080211ff */
[----:B--2---:R-:W-:Y:S05]  /*9a70*/  @!P1 NANOSLEEP.SYNCS 0x989680 ;  /* 0x009896800000995d */ /* 0x004fea0003900000 */
[----:B------:R-:W2:Y:S02]  /*9a80*/  @!P1 SYNCS.PHASECHK.TRANS64 P1, [R0+URZ+0x80], R5 ;  /* 0x00008005000095a7 */ /* 0x000ea400080210ff */
[----:B--2---:R-:W-:Y:S05]  /*9a90*/  @!P1 BRA `(.L_x_49) ;  /* 0xfffffffc00f09947 */ /* 0x004fea000383ffff */
[----:B------:R-:W-:Y:S05]  /*9aa0*/  BRA `(.L_x_137) ;  /* 0xffffff9400107947 */ /* 0x000fea000383ffff */
.L_x_50:
[----:B------:R-:W-:-:S07]  /*9ab0*/  MOV R3, UR6 ;  /* 0x0000000600037c02 */ /* 0x000fce0008000f00 */
.L_x_138:
[----:B-1----:R1:W2:Y:S02]  /*9ac0*/  SYNCS.PHASECHK.TRANS64.TRYWAIT P0, [R3+URZ+0xb0], R0 ;  /* 0x0000b000030075a7 */ /* 0x0022a400080011ff */
[----:B--2---:R-:W-:Y:S05]  /*9ad0*/  @!P0 NANOSLEEP.SYNCS 0x989680 ;  /* 0x009896800000895d */ /* 0x004fea0003900000 */
[----:B------:R-:W2:Y:S02]  /*9ae0*/  @!P0 SYNCS.PHASECHK.TRANS64 P0, [R3+URZ+0xb0], R0 ;  /* 0x0000b000030085a7 */ /* 0x000ea400080010ff */
[----:B--2---:R-:W-:Y:S05]  /*9af0*/  @!P0 BRA `(.L_x_138) ;  /* 0xfffffffc00f08947 */ /* 0x004fea000383ffff */
[----:B------:R-:W-:Y:S05]  /*9b00*/  BRA `(.L_x_139) ;  /* 0xffffff9400487947 */ /* 0x000fea000383ffff */
.L_x_53:
[----:B------:R-:W-:Y:S07]  /*9b10*/  MOV R0, UR5 ;  /* 0x0000000500007c02 */ /* 0x000fee0008000f00 */
.L_x_140:
[----:B-1----:R1:W2:Y:S02]  /*9b20*/  SYNCS.PHASECHK.TRANS64.TRYWAIT P0, [R0+URZ], R3 ;  /* 0x00000003000075a7 */ /* 0x0022a400080011ff */
[----:B--2---:R-:W-:Y:S05]  /*9b30*/  @!P0 NANOSLEEP.SYNCS 0x989680 ;  /* 0x009896800000895d */ /* 0x004fea0003900000 */
[----:B------:R-:W2:Y:S02]  /*9b40*/  @!P0 SYNCS.PHASECHK.TRANS64 P0, [R0+URZ], R3 ;  /* 0x00000003000085a7 */ /* 0x000ea400080010ff */
[----:B--2---:R-:W-:Y:S05]  /*9b50*/  @!P0 BRA `(.L_x_140) ;  /* 0xfffffffc00f08947 */ /* 0x004fea000383ffff */
[----:B------:R-:W-:Y:S05]  /*9b60*/  BRA `(.L_x_52) ;  /* 0xffffff9400647947 */ /* 0x000fea000383ffff */
.L_x_56:
[----:B------:R-:W-:-:S07]  /*9b70*/  MOV R0, UR6 ;  /* 0x0000000600007c02 */ /* 0x000fce0008000f00 */
.L_x_141:
[----:B-1----:R1:W2:Y:S02]  /*9b80*/  SYNCS.PHASECHK.TRANS64.TRYWAIT P0, [R0+URZ], R3 ;  /* 0x00000003000075a7 */ /* 0x0022a400080011ff */
[----:B--2---:R-:W-:Y:S05]  /*9b90*/  @!P0 NANOSLEEP.SYNCS 0x989680 ;  /* 0x009896800000895d */ /* 0x004fea0003900000 */
[----:B------:R-:W2:Y:S02]  /*9ba0*/  @!P0 SYNCS.PHASECHK.TRANS64 P0, [R0+URZ], R3 ;  /* 0x00000003000085a7 */ /* 0x000ea400080010ff */
[----:B--2---:R-:W-:Y:S05]  /*9bb0*/  @!P0 BRA `(.L_x_141) ;  /* 0xfffffffc00f08947 */ /* 0x004fea000383ffff */
[----:B------:R-:W-:Y:S05]  /*9bc0*/  BRA `(.L_x_142) ;  /* 0xffffff9800507947 */ /* 0x000fea000383ffff */
.L_x_57:
[----:B------:R-:W-:-:S07]  /*9bd0*/  MOV R0, UR7 ;  /* 0x0000000700007c02 */ /* 0x000fce0008000f00 */
.L_x_143:
[----:B-1----:R1:W2:Y:S02]  /*9be0*/  SYNCS.PHASECHK.TRANS64.TRYWAIT P0, [R0+URZ], R3 ;  /* 0x00000003000075a7 */ /* 0x0022a400080011ff */
[----:B--2---:R-:W-:Y:S05]  /*9bf0*/  @!P0 NANOSLEEP.SYNCS 0x989680 ;  /* 0x009896800000895d */ /* 0x004fea0003900000 */
[----:B------:R-:W2:Y:S02]  /*9c00*/  @!P0 SYNCS.PHASECHK.TRANS64 P0, [R0+URZ], R3 ;  /* 0x00000003000085a7 */ /* 0x000ea400080010ff */
[----:B--2---:R-:W-:Y:S05]  /*9c10*/  @!P0 BRA `(.L_x_143) ;  /* 0xfffffffc00f08947 */ /* 0x004fea000383ffff */
[----:B------:R-:W-:Y:S05]  /*9c20*/  BRA `(.L_x_144) ;  /* 0xffffff98005c7947 */ /* 0x000fea000383ffff */
.L_x_62:
[----:B--2---:R2:W4:Y:S02]  /*9c30*/  SYNCS.PHASECHK.TRANS64.TRYWAIT P0, [R0+URZ+0x80], R3 ;  /* 0x00008003000075a7 */ /* 0x00452400080011ff */
[----:B----4-:R-:W-:Y:S05]  /*9c40*/  @!P0 NANOSLEEP.SYNCS 0x989680 ;  /* 0x009896800000895d */ /* 0x010fea0003900000 */
[----:B------:R-:W4:Y:S02]  /*9c50*/  @!P0 SYNCS.PHASECHK.TRANS64 P0, [R0+URZ+0x80], R3 ;  /* 0x00008003000085a7 */ /* 0x000f2400080010ff */
[----:B----4-:R-:W-:Y:S05]  /*9c60*/  @!P0 BRA `(.L_x_62) ;  /* 0xfffffffc00f08947 */ /* 0x010fea000383ffff */
[----:B------:R-:W-:Y:S05]  /*9c70*/  BRA `(.L_x_145) ;  /* 0xffffff9c00587947 */ /* 0x000fea000383ffff */
.L_x_65:
[----:B------:R-:W-:Y:S07]  /*9c80*/  MOV R0, UR4 ;  /* 0x0000000400007c02 */ /* 0x000fee0008000f00 */
.L_x_146:
[----:B--2---:R2:W3:Y:S02]  /*9c90*/  SYNCS.PHASECHK.TRANS64.TRYWAIT P0, [R0+URZ+0x78], R3 ;  /* 0x00007803000075a7 */ /* 0x0044e400080011ff */
[----:B---3--:R-:W-:Y:S05]  /*9ca0*/  @!P0 NANOSLEEP.SYNCS 0x989680 ;  /* 0x009896800000895d */ /* 0x008fea0003900000 */
[----:B------:R-:W3:Y:S02]  /*9cb0*/  @!P0 SYNCS.PHASECHK.TRANS64 P0, [R0+URZ+0x78], R3 ;  /* 0x00007803000085a7 */ /* 0x000ee400080010ff */
[----:B---3--:R-:W-:Y:S05]  /*9cc0*/  @!P0 BRA `(.L_x_146) ;  /* 0xfffffffc00f08947 */ /* 0x008fea000383ffff */
[----:B------:R-:W-:Y:S05]  /*9cd0*/  BRA `(.L_x_64) ;  /* 0xffffffa000387947 */ /* 0x000fea000383ffff */
.L_x_68:
[----:B------:R-:W-:Y:S07]  /*9ce0*/  MOV R0, UR4 ;  /* 0x0000000400007c02 */ /* 0x000fee0008000f00 */
.L_x_147:
[----:B-1----:R1:W2:Y:S02]  /*9cf0*/  SYNCS.PHASECHK.TRANS64.TRYWAIT P0, [R0+URZ+0x50], R11 ;  /* 0x0000500b000075a7 */ /* 0x0022a400080011ff */
[----:B--2---:R-:W-:Y:S05]  /*9d00*/  @!P0 NANOSLEEP.SYNCS 0x989680 ;  /* 0x009896800000895d */ /* 0x004fea0003900000 */
[----:B------:R-:W2:Y:S02]  /*9d10*/  @!P0 SYNCS.PHASECHK.TRANS64 P0, [R0+URZ+0x50], R11 ;  /* 0x0000500b000085a7 */ /* 0x000ea400080010ff */
[----:B--2---:R-:W-:Y:S05]  /*9d20*/  @!P0 BRA `(.L_x_147) ;  /* 0xfffffffc00f08947 */ /* 0x004fea000383ffff */
[----:B------:R-:W-:Y:S05]  /*9d30*/  BRA `(.L_x_148) ;  /* 0xffffffa000b07947 */ /* 0x000fea000383ffff */
.L_x_69:
[----:B------:R-:W-:Y:S07]  /*9d40*/  MOV R0, UR4 ;  /* 0x0000000400007c02 */ /* 0x000fee0008000f00 */
.L_x_149:
[----:B-1----:R1:W2:Y:S02]  /*9d50*/  SYNCS.PHASECHK.TRANS64.TRYWAIT P0, [R0+URZ+0x58], R11 ;  /* 0x0000580b000075a7 */ /* 0x0022a400080011ff */
[----:B--2---:R-:W-:Y:S05]  /*9d60*/  @!P0 NANOSLEEP.SYNCS 0x989680 ;  /* 0x009896800000895d */ /* 0x004fea0003900000 */
[----:B------:R-:W2:Y:S02]  /*9d70*/  @!P0 SYNCS.PHASECHK.TRANS64 P0, [R0+URZ+0x58], R11 ;  /* 0x0000580b000085a7 */ /* 0x000ea400080010ff */
[----:B--2---:R-:W-:Y:S05]  /*9d80*/  @!P0 BRA `(.L_x_149) ;  /* 0xfffffffc00f08947 */ /* 0x004fea000383ffff */
[----:B------:R-:W-:Y:S05]  /*9d90*/  BRA `(.L_x_150) ;  /* 0xffffffa400407947 */ /* 0x000fea000383ffff */
.L_x_70:
[----:B------:R-:W-:Y:S07]  /*9da0*/  MOV R0, UR4 ;  /* 0x0000000400007c02 */ /* 0x000fee0008000f00 */
.L_x_151:
[----:B-1----:R1:W2:Y:S02]  /*9db0*/  SYNCS.PHASECHK.TRANS64.TRYWAIT P0, [R0+URZ+0x60], R11 ;  /* 0x0000600b000075a7 */ /* 0x0022a400080011ff */
[----:B--2---:R-:W-:Y:S05]  /*9dc0*/  @!P0 NANOSLEEP.SYNCS 0x989680 ;  /* 0x009896800000895d */ /* 0x004fea0003900000 */
[----:B------:R-:W2:Y:S02]  /*9dd0*/  @!P0 SYNCS.PHASECHK.TRANS64 P0, [R0+URZ+0x60], R11 ;  /* 0x0000600b000085a7 */ /* 0x000ea400080010ff */
[----:B--2---:R-:W-:Y:S05]  /*9de0*/  @!P0 BRA `(.L_x_151) ;  /* 0xfffffffc00f08947 */ /* 0x004fea000383ffff */
[----:B------:R-:W-:Y:S05]  /*9df0*/  BRA `(.L_x_152) ;  /* 0xffffffa400d87947 */ /* 0x000fea000383ffff */
.L_x_71:
[----:B------:R-:W-:Y:S07]  /*9e00*/  MOV R0, UR4 ;  /* 0x0000000400007c02 */ /* 0x000fee0008000f00 */
.L_x_153:
[----:B-1----:R1:W2:Y:S02]  /*9e10*/  SYNCS.PHASECHK.TRANS64.TRYWAIT P0, [R0+URZ+0x68], R11 ;  /* 0x0000680b000075a7 */ /* 0x0022a400080011ff */
[----:B--2---:R-:W-:Y:S05]  /*9e20*/  @!P0 NANOSLEEP.SYNCS 0x989680 ;  /* 0x009896800000895d */ /* 0x004fea0003900000 */
[----:B------:R-:W2:Y:S02]  /*9e30*/  @!P0 SYNCS.PHASECHK.TRANS64 P0, [R0+URZ+0x68], R11 ;  /* 0x0000680b000085a7 */ /* 0x000ea400080010ff */
[----:B--2---:R-:W-:Y:S05]  /*9e40*/  @!P0 BRA `(.L_x_153) ;  /* 0xfffffffc00f08947 */ /* 0x004fea000383ffff */
[----:B------:R-:W-:Y:S05]  /*9e50*/  BRA `(.L_x_154) ;  /* 0xffffffa800b07947 */ /* 0x000fea000383ffff */
.L_x_73:
[----:B------:R-:W-:-:S07]  /*9e60*/  MOV R0, UR4 ;  /* 0x0000000400007c02 */ /* 0x000fce0008000f00 */
.L_x_155:
[----:B-1----:R1:W2:Y:S02]  /*9e70*/  SYNCS.PHASECHK.TRANS64.TRYWAIT P0, [R0+URZ+0x50], R3 ;  /* 0x00005003000075a7 */ /* 0x0022a400080011ff */
[----:B--2---:R-:W-:Y:S05]  /*9e80*/  @!P0 NANOSLEEP.SYNCS 0x989680 ;  /* 0x009896800000895d */ /* 0x004fea0003900000 */
[----:B------:R-:W2:Y:S02]  /*9e90*/  @!P0 SYNCS.PHASECHK.TRANS64 P0, [R0+URZ+0x50], R3 ;  /* 0x00005003000085a7 */ /* 0x000ea400080010ff */
[----:B--2---:R-:W-:Y:S05]  /*9ea0*/  @!P0 BRA `(.L_x_155) ;  /* 0xfffffffc00f08947 */ /* 0x004fea000383ffff */
[----:B------:R-:W-:Y:S05]  /*9eb0*/  BRA `(.L_x_156) ;  /* 0xffffffac00747947 */ /* 0x000fea000383ffff */
.L_x_74:
[----:B-1----:R-:W-:-:S07]  /*9ec0*/  MOV R0, UR4 ;  /* 0x0000000400007c02 */ /* 0x002fce0008000f00 */
.L_x_157:
[----:B-1----:R1:W2:Y:S02]  /*9ed0*/  SYNCS.PHASECHK.TRANS64.TRYWAIT P0, [R0+URZ+0x58], R3 ;  /* 0x00005803000075a7 */ /* 0x0022a400080011ff */
[----:B--2---:R-:W-:Y:S05]  /*9ee0*/  @!P0 NANOSLEEP.SYNCS 0x989680 ;  /* 0x009896800000895d */ /* 0x004fea0003900000 */
[----:B------:R-:W2:Y:S02]  /*9ef0*/  @!P0 SYNCS.PHASECHK.TRANS64 P0, [R0+URZ+0x58], R3 ;  /* 0x00005803000085a7 */ /* 0x000ea400080010ff */
[----:B--2---:R-:W-:Y:S05]  /*9f00*/  @!P0 BRA `(.L_x_157) ;  /* 0xfffffffc00f08947 */ /* 0x004fea000383ffff */
[----:B------:R-:W-:Y:S05]  /*9f10*/  BRA `(.L_x_158) ;  /* 0xffffffac00647947 */ /* 0x000fea000383ffff */
.L_x_75:
[----:B-1----:R-:W-:-:S07]  /*9f20*/  MOV R0, UR4 ;  /* 0x0000000400007c02 */ /* 0x002fce0008000f00 */
.L_x_159:
[----:B-1----:R1:W2:Y:S02]  /*9f30*/  SYNCS.PHASECHK.TRANS64.TRYWAIT P0, [R0+URZ+0x60], R3 ;  /* 0x00006003000075a7 */ /* 0x0022a400080011ff */
[----:B--2---:R-:W-:Y:S05]  /*9f40*/  @!P0 NANOSLEEP.SYNCS 0x989680 ;  /* 0x009896800000895d */ /* 0x004fea0003900000 */
[----:B------:R-:W2:Y:S02]  /*9f50*/  @!P0 SYNCS.PHASECHK.TRANS64 P0, [R0+URZ+0x60], R3 ;  /* 0x00006003000085a7 */ /* 0x000ea400080010ff */
[----:B--2---:R-:W-:Y:S05]  /*9f60*/  @!P0 BRA `(.L_x_159) ;  /* 0xfffffffc00f08947 */ /* 0x004fea000383ffff */
[----:B------:R-:W-:Y:S05]  /*9f70*/  BRA `(.L_x_160) ;  /* 0xffffffac00547947 */ /* 0x000fea000383ffff */
.L_x_77:
[----:B--2---:R2:W4:Y:S02]  /*9f80*/  SYNCS.PHASECHK.TRANS64.TRYWAIT P0, [R0+URZ+0x80], R3 ;  /* 0x00008003000075a7 */ /* 0x00452400080011ff */
[----:B----4-:R-:W-:Y:S05]  /*9f90*/  @!P0 NANOSLEEP.SYNCS 0x989680 ;  /* 0x009896800000895d */ /* 0x010fea0003900000 */
[----:B------:R-:W4:Y:S02]  /*9fa0*/  @!P0 SYNCS.PHASECHK.TRANS64 P0, [R0+URZ+0x80], R3 ;  /* 0x00008003000085a7 */ /* 0x000f2400080010ff */
[----:B----4-:R-:W-:Y:S05]  /*9fb0*/  @!P0 BRA `(.L_x_77) ;  /* 0xfffffffc00f08947 */ /* 0x010fea000383ffff */
[----:B------:R-:W-:Y:S05]  /*9fc0*/  BRA `(.L_x_161) ;  /* 0xffffffb000207947 */ /* 0x000fea000383ffff */
.L_x_88:
[----:B-1----:R-:W-:Y:S04]  /*9fd0*/  MOV R0, UR46 ;  /* 0x0000002e00007c02 */ /* 0x002fe80008000f00 */
[----:B------:R1:W2:Y:S03]  /*9fe0*/  SYNCS.PHASECHK.TRANS64.TRYWAIT P0, [R0+URZ+0x30], R5 ;  /* 0x00003005000075a7 */ /* 0x0002a600080011ff */
[----:B--2---:R-:W-:Y:S05]  /*9ff0*/  @!P0 NANOSLEEP.SYNCS 0x989680 ;  /* 0x009896800000895d */ /* 0x004fea0003900000 */
[----:B------:R-:W2:Y:S02]  /*a000*/  @!P0 SYNCS.PHASECHK.TRANS64 P0, [R0+URZ+0x30], R5 ;  /* 0x00003005000085a7 */ /* 0x000ea400080010ff */
[----:B--2---:R-:W-:Y:S05]  /*a010*/  @!P0 BRA `(.L_x_88) ;  /* 0xfffffffc00ec8947 */ /* 0x004fea000383ffff */
[----:B------:R-:W-:Y:S05]  /*a020*/  BRA `(.L_x_87) ;  /* 0xffffffbc00647947 */ /* 0x000fea000383ffff */
.L_x_90:
[----:B-1----:R1:W4:Y:S02]  /*a030*/  SYNCS.PHASECHK.TRANS64.TRYWAIT P1, [R114+URZ+0xa0], R3 ;  /* 0x0000a003720075a7 */ /* 0x00232400080211ff */
[----:B----4-:R-:W-:Y:S05]  /*a040*/  @!P1 NANOSLEEP.SYNCS 0x989680 ;  /* 0x009896800000995d */ /* 0x010fea0003900000 */
[----:B------:R-:W4:Y:S02]  /*a050*/  @!P1 SYNCS.PHASECHK.TRANS64 P1, [R114+URZ+0xa0], R3 ;  /* 0x0000a003720095a7 */ /* 0x000f2400080210ff */
[----:B----4-:R-:W-:Y:S05]  /*a060*/  @!P1 BRA `(.L_x_90) ;  /* 0xfffffffc00f09947 */ /* 0x010fea000383ffff */
[----:B------:R-:W-:Y:S05]  /*a070*/  BRA `(.L_x_89) ;  /* 0xffffffbc00fc7947 */ /* 0x000fea000383ffff */
.L_x_99:
[----:B-1----:R1:W3:Y:S02]  /*a080*/  SYNCS.PHASECHK.TRANS64.TRYWAIT P0, [R3+URZ+0x30], R0 ;  /* 0x00003000030075a7 */ /* 0x0022e400080011ff */
[----:B---3--:R-:W-:Y:S05]  /*a090*/  @!P0 NANOSLEEP.SYNCS 0x989680 ;  /* 0x009896800000895d */ /* 0x008fea0003900000 */
[----:B------:R-:W3:Y:S02]  /*a0a0*/  @!P0 SYNCS.PHASECHK.TRANS64 P0, [R3+URZ+0x30], R0 ;  /* 0x00003000030085a7 */ /* 0x000ee400080010ff */
[----:B---3--:R-:W-:Y:S05]  /*a0b0*/  @!P0 BRA `(.L_x_99) ;  /* 0xfffffffc00f08947 */ /* 0x008fea000383ffff */
[----:B------:R-:W-:Y:S05]  /*a0c0*/  BRA `(.L_x_98) ;  /* 0xffffffc800b87947 */ /* 0x000fea000383ffff */
.L_x_107:
[----:B-1----:R1:W3:Y:S02]  /*a0d0*/  SYNCS.PHASECHK.TRANS64.TRYWAIT P0, [R3+URZ+0x30], R6 ;  /* 0x00003006030075a7 */ /* 0x0022e400080011ff */
[----:B---3--:R-:W-:Y:S05]  /*a0e0*/  @!P0 NANOSLEEP.SYNCS 0x989680 ;  /* 0x009896800000895d */ /* 0x008fea0003900000 */
[----:B------:R-:W3:Y:S02]  /*a0f0*/  @!P0 SYNCS.PHASECHK.TRANS64 P0, [R3+URZ+0x30], R6 ;  /* 0x00003006030085a7 */ /* 0x000ee400080010ff */
[----:B---3--:R-:W-:Y:S05]  /*a100*/  @!P0 BRA `(.L_x_107) ;  /* 0xfffffffc00f08947 */ /* 0x008fea000383ffff */
[----:B------:R-:W-:Y:S05]  /*a110*/  BRA `(.L_x_106) ;  /* 0xffffffd800187947 */ /* 0x000fea000383ffff */
.L_x_115:
[----:B-1----:R1:W3:Y:S02]  /*a120*/  SYNCS.PHASECHK.TRANS64.TRYWAIT P0, [R118+URZ+0x30], R3 ;  /* 0x00003003760075a7 */ /* 0x0022e400080011ff */
[----:B---3--:R-:W-:Y:S05]  /*a130*/  @!P0 NANOSLEEP.SYNCS 0x989680 ;  /* 0x009896800000895d */ /* 0x008fea0003900000 */
[----:B------:R-:W3:Y:S02]  /*a140*/  @!P0 SYNCS.PHASECHK.TRANS64 P0, [R118+URZ+0x30], R3 ;  /* 0x00003003760085a7 */ /* 0x000ee400080010ff */
[----:B---3--:R-:W-:Y:S05]  /*a150*/  @!P0 BRA `(.L_x_115) ;  /* 0xfffffffc00f08947 */ /* 0x008fea000383ffff */
[----:B------:R-:W-:Y:S05]  /*a160*/  BRA `(.L_x_114) ;  /* 0xffffffe400787947 */ /* 0x000fea000383ffff */
        .weak           $__internal_0_$__cuda_sm10x_tcgen05_guardrail_trap_col_being_dealloced_not_returned_by_alloc
        .type           $__internal_0_$__cuda_sm10x_tcgen05_guardrail_trap_col_being_dealloced_not_returned_by_alloc,@function
        .size           $__internal_0_$__cuda_sm10x_tcgen05_guardrail_trap_col_being_dealloced_not_returned_by_alloc,($__internal_1_$__cuda_sm10x_tcgen05_guardrail_trap_phase_invalid_during_alloc - $__internal_0_$__cuda_sm10x_tcgen05_guardrail_trap_col_being_dealloced_not_returned_by_alloc)
$__internal_0_$__cuda_sm10x_tcgen05_guardrail_trap_col_being_dealloced_not_returned_by_alloc:
[----:B------:R-:W-:Y:S05]  /*a170*/  BPT.TRAP 0x1 ;  /* 0x000000040000795c */ /* 0x000fea0000300000 */
[----:B------:R-:W-:-:S04]  /*a180*/  HFMA2 R3, -RZ, RZ, 0, 0 ;  /* 0x00000000ff037431 */ /* 0x000fc800000001ff */
[----:B------:R-:W-:Y:S05]  /*a190*/  RET.REL.NODEC R2 `(_ZN7cutlass13device_kernelINS_4gemm6kernel13GemmUniversalIN4cute5tupleIJiiiiEEENS1_10collective13CollectiveMmaINS1_41MainloopSm100TmaUmmaWarpSpecializedSparseILi3ELi2ELi2ENS5_IJNS4_1CILi1EEENSA_ILi2EEESB_EEEEENS5_IJNSA_ILi128EEESF_SF_EEENS_6half_tENS5_IJNS4_6LayoutINS5_IJiNS5_IJSC_iEEEiEEENS5_IJlNS5_IJSB_SC_EEElEEEEENSI_INS5_IJNS5_IJNS5_IJNSA_ILi8EEESC_SO_EEEiEEENS5_IJNS5_IJNSA_ILi16EEESC_NSA_ILi4EEEEEEiEEEiEEENS5_IJNS5_IJNS5_IJSF_SR_NSA_ILi2048EEEEEENSA_ILi16384EEEEEENS5_IJNS5_IJSB_NSA_ILi1024EEENSA_ILi32EEEEEElEEElEEEEEEEESH_NS5_IJlSB_lEEENS4_8TiledMMAINS4_8MMA_AtomIJNS4_27SM100_MMA_F16BF16_SS_SPARSEISH_SH_fLi128ELi128ELNS4_4UMMA5MajorE0ELS1C_0ELNS1B_7ScaleInE0ELS1D_0EEEEEENSI_INS5_IJSB_SB_SB_EEENS5_IJNSA_ILi0EEES1H_S1H_EEEEENS5_IJNS4_10UnderscoreES1K_S1K_EEEEENS4_23SM90_TMA_LOAD_MULTICASTENS4_14ComposedLayoutINS4_7SwizzleILi3ELi4ELi3EEENS4_25smem_sparse_ptr_flag_bitsILi2ELi16EEENSI_INS5_IJNS5_IJSB_SO_EEENS5_IJSC_NSA_ILi64EEEEEEEEENS5_IJNS5_IJS1H_SF_EEESL_EEEEEEEvNS4_8identityENS4_13SM90_TMA_LOADENS1O_IS1Q_NS4_18smem_ptr_flag_bitsILi16EEENSI_INS5_IJSO_S1U_EEENS5_IJS1U_SB_EEEEEEEvS21_EENS_8epilogue10collective18CollectiveEpilogueINS2A_23Sm100TmaWarpSpecializedILi4ELi2ELi32ELb1ELb0EEEJSG_NS5_IJNSI_ISF_SB_EENSI_IS11_SB_EEEEEfNS5_IJSB_llEEEfS2I_NS2A_6fusion15FusionCallbacksIS2E_NS2J_17LinearCombinationIffffLNS_15FloatRoundStyleE2EEESG_S2H_JEEENS4_5SM1004TMEM4LOAD26SM100_TMEM_LOAD_32dp32b32xES22_NS1O_INS1P_ILi2ELi5ELi2EEENS23_ILi32EEENSI_INS5_IJS11_SS_EEENS5_IJSB_S11_EEEEEEENS4_39AutoVectorizingCopyWithAssumedAlignmentILi128EEENS4_14SM90_TMA_STOREES2Y_S30_S30_EEEvvEEEEvNT_6ParamsE) ;  /* 0xffffff5c02987950 */ /* 0x000fea0003c3ffff */
        .weak           $__internal_1_$__cuda_sm10x_tcgen05_guardrail_trap_phase_invalid_during_alloc
        .type           $__internal_1_$__cuda_sm10x_tcgen05_guardrail_trap_phase_invalid_during_alloc,@function
        .size           $__internal_1_$__cuda_sm10x_tcgen05_guardrail_trap_phase_invalid_during_alloc,($__internal_2_$__cuda_sm10x_tcgen05_guardrail_trap_unallocated_columns_being_dealloced - $__internal_1_$__cuda_sm10x_tcgen05_guardrail_trap_phase_invalid_during_alloc)
$__internal_1_$__cuda_sm10x_tcgen05_guardrail_trap_phase_invalid_during_alloc:
[----:B------:R-:W-:Y:S05]  /*a1a0*/  BPT.TRAP 0x1 ;  /* 0x000000040000795c */ /* 0x000fea0000300000 */
[----:B------:R-:W-:-:S04]  /*a1b0*/  MOV R3, 0x0 ;  /* 0x0000000000037802 */ /* 0x000fc80000000f00 */
[----:B------:R-:W-:Y:S05]  /*a1c0*/  RET.REL.NODEC R2 `(_ZN7cutlass13device_kernelINS_4gemm6kernel13GemmUniversalIN4cute5tupleIJiiiiEEENS1_10collective13CollectiveMmaINS1_41MainloopSm100TmaUmmaWarpSpecializedSparseILi3ELi2ELi2ENS5_IJNS4_1CILi1EEENSA_ILi2EEESB_EEEEENS5_IJNSA_ILi128EEESF_SF_EEENS_6half_tENS5_IJNS4_6LayoutINS5_IJiNS5_IJSC_iEEEiEEENS5_IJlNS5_IJSB_SC_EEElEEEEENSI_INS5_IJNS5_IJNS5_IJNSA_ILi8EEESC_SO_EEEiEEENS5_IJNS5_IJNSA_ILi16EEESC_NSA_ILi4EEEEEEiEEEiEEENS5_IJNS5_IJNS5_IJSF_SR_NSA_ILi2048EEEEEENSA_ILi16384EEEEEENS5_IJNS5_IJSB_NSA_ILi1024EEENSA_ILi32EEEEEElEEElEEEEEEEESH_NS5_IJlSB_lEEENS4_8TiledMMAINS4_8MMA_AtomIJNS4_27SM100_MMA_F16BF16_SS_SPARSEISH_SH_fLi128ELi128ELNS4_4UMMA5MajorE0ELS1C_0ELNS1B_7ScaleInE0ELS1D_0EEEEEENSI_INS5_IJSB_SB_SB_EEENS5_IJNSA_ILi0EEES1H_S1H_EEEEENS5_IJNS4_10UnderscoreES1K_S1K_EEEEENS4_23SM90_TMA_LOAD_MULTICASTENS4_14ComposedLayoutINS4_7SwizzleILi3ELi4ELi3EEENS4_25smem_sparse_ptr_flag_bitsILi2ELi16EEENSI_INS5_IJNS5_IJSB_SO_EEENS5_IJSC_NSA_ILi64EEEEEEEEENS5_IJNS5_IJS1H_SF_EEESL_EEEEEEEvNS4_8identityENS4_13SM90_TMA_LOADENS1O_IS1Q_NS4_18smem_ptr_flag_bitsILi16EEENSI_INS5_IJSO_S1U_EEENS5_IJS1U_SB_EEEEEEEvS21_EENS_8epilogue10collective18CollectiveEpilogueINS2A_23Sm100TmaWarpSpecializedILi4ELi2ELi32ELb1ELb0EEEJSG_NS5_IJNSI_ISF_SB_EENSI_IS11_SB_EEEEEfNS5_IJSB_llEEEfS2I_NS2A_6fusion15FusionCallbacksIS2E_NS2J_17LinearCombinationIffffLNS_15FloatRoundStyleE2EEESG_S2H_JEEENS4_5SM1004TMEM4LOAD26SM100_TMEM_LOAD_32dp32b32xES22_NS1O_INS1P_ILi2ELi5ELi2EEENS23_ILi32EEENSI_INS5_IJS11_SS_EEENS5_IJSB_S11_EEEEEEENS4_39AutoVectorizingCopyWithAssumedAlignmentILi128EEENS4_14SM90_TMA_STOREES2Y_S30_S30_EEEvvEEEEvNT_6ParamsE) ;  /* 0xffffff5c028c7950 */ /* 0x000fea0003c3ffff */
        .weak           $__internal_2_$__cuda_sm10x_tcgen05_guardrail_trap_unallocated_columns_being_dealloced
        .type           $__internal_2_$__cuda_sm10x_tcgen05_guardrail_trap_unallocated_columns_being_dealloced,@function
        .size           $__internal_2_$__cuda_sm10x_tcgen05_guardrail_trap_unallocated_columns_being_dealloced,(.L_x_163 - $__internal_2_$__cuda_sm10x_tcgen05_guardrail_trap_unallocated_columns_being_dealloced)
$__internal_2_$__cuda_sm10x_tcgen05_guardrail_trap_unallocated_columns_being_dealloced:
[----:B------:R-:W-:Y:S05]  /*a1d0*/  BPT.TRAP 0x1 ;  /* 0x000000040000795c */ /* 0x000fea0000300000 */
[----:B------:R-:W-:-:S04]  /*a1e0*/  HFMA2 R3, -RZ, RZ, 0, 0 ;  /* 0x00000000ff037431 */ /* 0x000fc800000001ff */
[----:B------:R-:W-:Y:S05]  /*a1f0*/  RET.REL.NODEC R2 `(_ZN7cutlass13device_kernelINS_4gemm6kernel13GemmUniversalIN4cute5tupleIJiiiiEEENS1_10collective13CollectiveMmaINS1_41MainloopSm100TmaUmmaWarpSpecializedSparseILi3ELi2ELi2ENS5_IJNS4_1CILi1EEENSA_ILi2EEESB_EEEEENS5_IJNSA_ILi128EEESF_SF_EEENS_6half_tENS5_IJNS4_6LayoutINS5_IJiNS5_IJSC_iEEEiEEENS5_IJlNS5_IJSB_SC_EEElEEEEENSI_INS5_IJNS5_IJNS5_IJNSA_ILi8EEESC_SO_EEEiEEENS5_IJNS5_IJNSA_ILi16EEESC_NSA_ILi4EEEEEEiEEEiEEENS5_IJNS5_IJNS5_IJSF_SR_NSA_ILi2048EEEEEENSA_ILi16384EEEEEENS5_IJNS5_IJSB_NSA_ILi1024EEENSA_ILi32EEEEEElEEElEEEEEEEESH_NS5_IJlSB_lEEENS4_8TiledMMAINS4_8MMA_AtomIJNS4_27SM100_MMA_F16BF16_SS_SPARSEISH_SH_fLi128ELi128ELNS4_4UMMA5MajorE0ELS1C_0ELNS1B_7ScaleInE0ELS1D_0EEEEEENSI_INS5_IJSB_SB_SB_EEENS5_IJNSA_ILi0EEES1H_S1H_EEEEENS5_IJNS4_10UnderscoreES1K_S1K_EEEEENS4_23SM90_TMA_LOAD_MULTICASTENS4_14ComposedLayoutINS4_7SwizzleILi3ELi4ELi3EEENS4_25smem_sparse_ptr_flag_bitsILi2ELi16EEENSI_INS5_IJNS5_IJSB_SO_EEENS5_IJSC_NSA_ILi64EEEEEEEEENS5_IJNS5_IJS1H_SF_EEESL_EEEEEEEvNS4_8identityENS4_13SM90_TMA_LOADENS1O_IS1Q_NS4_18smem_ptr_flag_bitsILi16EEENSI_INS5_IJSO_S1U_EEENS5_IJS1U_SB_EEEEEEEvS21_EENS_8epilogue10collective18CollectiveEpilogueINS2A_23Sm100TmaWarpSpecializedILi4ELi2ELi32ELb1ELb0EEEJSG_NS5_IJNSI_ISF_SB_EENSI_IS11_SB_EEEEEfNS5_IJSB_llEEEfS2I_NS2A_6fusion15FusionCallbacksIS2E_NS2J_17LinearCombinationIffffLNS_15FloatRoundStyleE2EEESG_S2H_JEEENS4_5SM1004TMEM4LOAD26SM100_TMEM_LOAD_32dp32b32xES22_NS1O_INS1P_ILi2ELi5ELi2EEENS23_ILi32EEENSI_INS5_IJS11_SS_EEENS5_IJSB_S11_EEEEEEENS4_39AutoVectorizingCopyWithAssumedAlignmentILi128EEENS4_14SM90_TMA_STOREES2Y_S30_S30_EEEvvEEEEvNT_6ParamsE) ;  /* 0xffffff5c02807950 */ /* 0x000fea0003c3ffff */
.L_x_162:
[----:B------:R-:W-:-:S00]  /*a200*/  BRA `(.L_x_162) ;  /* 0xfffffffc00fc7947 */ /* 0x000fc0000383ffff */
[----:B------:R-:W-:-:S00]  /*a210*/  NOP ;  /* 0x0000000000007918 */ /* 0x000fc00000000000 */
        /* <DEDUP_REMOVED lines=14> */
.L_x_163:


//--------------------- .nv.global.init           --------------------------
	.section	.nv.global.init,"aw",@progbits
.nv.global.init:
	.type		$str$27,@object
	.size		$str$27,($str$28 - $str$27)
$str$27:
        /*0000*/ 	.byte	0x28, 0x61, 0x64, 0x64, 0x72, 0x65, 0x73, 0x73, 0x20, 0x26, 0x20, 0x6d, 0x61, 0x73, 0x6b, 0x29
        /*0010*/ 	.byte	0x20, 0x3d, 0x3d, 0x20, 0x30, 0x00
	.type		$str$28,@object
	.size		$str$28,($str$26 - $str$28)
$str$28:
        /*0016*/ 	.byte	0x2f, 0x74, 0x6d, 0x70, 0x2f, 0x63, 0x75, 0x74, 0x6c, 0x61, 0x73, 0x73, 0x5f, 0x73, 0x77, 0x65
        /*0026*/ 	.byte	0x65, 0x70, 0x5f, 0x73, 0x72, 0x63, 0x2f, 0x69, 0x6e, 0x63, 0x6c, 0x75, 0x64, 0x65, 0x2f, 0x63
        /*0036*/ 	.byte	0x75, 0x74, 0x65, 0x2f, 0x70, 0x6f, 0x69, 0x6e, 0x74, 0x65, 0x72, 0x5f, 0x66, 0x6c, 0x61, 0x67
        /*0046*/ 	.byte	0x67, 0x65, 0x64, 0x2e, 0x68, 0x70, 0x70, 0x00
	.type		$str$26,@object
	.size		$str$26,($str$25 - $str$26)
$str$26:
        /*004e*/ 	.byte	0x2f, 0x74, 0x6d, 0x70, 0x2f, 0x63, 0x75, 0x74, 0x6c, 0x61, 0x73, 0x73, 0x5f, 0x73, 0x77, 0x65
        /*005e*/ 	.byte	0x65, 0x70, 0x5f, 0x73, 0x72, 0x63, 0x2f, 0x69, 0x6e, 0x63, 0x6c, 0x75, 0x64, 0x65, 0x2f, 0x63
        /*006e*/ 	.byte	0x75, 0x74, 0x65, 0x2f, 0x61, 0x74, 0x6f, 0x6d, 0x2f, 0x63, 0x6f, 0x70, 0x79, 0x5f, 0x74, 0x72
        /*007e*/ 	.byte	0x61, 0x69, 0x74, 0x73, 0x5f, 0x73, 0x6d, 0x31, 0x30, 0x30, 0x2e, 0x68, 0x70, 0x70, 0x00
	.type		$str$25,@object
	.size		$str$25,(__unnamed_1 - $str$25)
$str$25:
        /*008d*/ 	.byte	0x28, 0x28, 0x75, 0x69, 0x6e, 0x74, 0x33, 0x32, 0x5f, 0x74, 0x28, 0x74, 0x68, 0x72, 0x65, 0x61
        /*009d*/ 	.byte	0x64, 0x49, 0x64, 0x78, 0x2e, 0x78, 0x29, 0x20, 0x2f, 0x20, 0x33, 0x32, 0x29, 0x20, 0x25, 0x20
        /*00ad*/ 	.byte	0x34, 0x29, 0x20, 0x3d, 0x3d, 0x20, 0x28, 0x28, 0x28, 0x74, 0x6d, 0x65, 0x6d, 0x5f, 0x61, 0x64
        /*00bd*/ 	.byte	0x64, 0x72, 0x20, 0x3e, 0x3e, 0x20, 0x31, 0x36, 0x29, 0x20, 0x2f, 0x20, 0x33, 0x32, 0x29, 0x20
        /*00cd*/ 	.byte	0x25, 0x20, 0x34, 0x29, 0x00
	.type		__unnamed_1,@object
	.size		__unnamed_1,(__unnamed_2 - __unnamed_1)
__unnamed_1:
        /*00d2*/ 	.byte	0x61, 0x75, 0x74, 0x6f, 0x20, 0x63, 0x75, 0x74, 0x65, 0x3a, 0x3a, 0x61, 0x73, 0x5f, 0x70, 0x6f
        /* <DEDUP_REMOVED lines=23> */
        /*0252*/ 	.byte	0x3a, 0x3a, 0x43, 0x3c, 0x34, 0x30, 0x39, 0x36, 0x3e, 0x3e, 0x3e, 0x3e, 0x5d, 0x00
	.type		__unnamed_2,@object
	.size		__unnamed_2,(.L_2 - __unnamed_2)
__unnamed_2:
        /* <DEDUP_REMOVED lines=42> */
        /*0500*/ 	.byte	0x3e, 0x5d, 0x00
.L_2:


//--------------------- .nv.shared._ZN7cutlass13device_kernelINS_4gemm6kernel13GemmUniversalIN4cute5tupleIJiiiiEEENS1_10collective13CollectiveMmaINS1_41MainloopSm100TmaUmmaWarpSpecializedSparseILi3ELi2ELi2ENS5_IJNS4_1CILi1EEENSA_ILi2EEESB_EEEEENS5_IJNSA_ILi128EEESF_SF_EEENS_6half_tENS5_IJNS4_6LayoutINS5_IJiNS5_IJSC_iEEEiEEENS5_IJlNS5_IJSB_SC_EEElEEEEENSI_INS5_IJNS5_IJNS5_IJNSA_ILi8EEESC_SO_EEEiEEENS5_IJNS5_IJNSA_ILi16EEESC_NSA_ILi4EEEEEEiEEEiEEENS5_IJNS5_IJNS5_IJSF_SR_NSA_ILi2048EEEEEENSA_ILi16384EEEEEENS5_IJNS5_IJSB_NSA_ILi1024EEENSA_ILi32EEEEEElEEElEEEEEEEESH_NS5_IJlSB_lEEENS4_8TiledMMAINS4_8MMA_AtomIJNS4_27SM100_MMA_F16BF16_SS_SPARSEISH_SH_fLi128ELi128ELNS4_4UMMA5MajorE0ELS1C_0ELNS1B_7ScaleInE0ELS1D_0EEEEEENSI_INS5_IJSB_SB_SB_EEENS5_IJNSA_ILi0EEES1H_S1H_EEEEENS5_IJNS4_10UnderscoreES1K_S1K_EEEEENS4_23SM90_TMA_LOAD_MULTICASTENS4_14ComposedLayoutINS4_7SwizzleILi3ELi4ELi3EEENS4_25smem_sparse_ptr_flag_bitsILi2ELi16EEENSI_INS5_IJNS5_IJSB_SO_EEENS5_IJSC_NSA_ILi64EEEEEEEEENS5_IJNS5_IJS1H_SF_EEESL_EEEEEEEvNS4_8identityENS4_13SM90_TMA_LOADENS1O_IS1Q_NS4_18smem_ptr_flag_bitsILi16EEENSI_INS5_IJSO_S1U_EEENS5_IJS1U_SB_EEEEEEEvS21_EENS_8epilogue10collective18CollectiveEpilogueINS2A_23Sm100TmaWarpSpecializedILi4ELi2ELi32ELb1ELb0EEEJSG_NS5_IJNSI_ISF_SB_EENSI_IS11_SB_EEEEEfNS5_IJSB_llEEEfS2I_NS2A_6fusion15FusionCallbacksIS2E_NS2J_17LinearCombinationIffffLNS_15FloatRoundStyleE2EEESG_S2H_JEEENS4_5SM1004TMEM4LOAD26SM100_TMEM_LOAD_32dp32b32xES22_NS1O_INS1P_ILi2ELi5ELi2EEENS23_ILi32EEENSI_INS5_IJS11_SS_EEENS5_IJSB_S11_EEEEEEENS4_39AutoVectorizingCopyWithAssumedAlignmentILi128EEENS4_14SM90_TMA_STOREES2Y_S30_S30_EEEvvEEEEvNT_6ParamsE --------------------------
	.section	.nv.shared._ZN7cutlass13device_kernelINS_4gemm6kernel13GemmUniversalIN4cute5tupleIJiiiiEEENS1_10collective13CollectiveMmaINS1_41MainloopSm100TmaUmmaWarpSpecializedSparseILi3ELi2ELi2ENS5_IJNS4_1CILi1EEENSA_ILi2EEESB_EEEEENS5_IJNSA_ILi128EEESF_SF_EEENS_6half_tENS5_IJNS4_6LayoutINS5_IJiNS5_IJSC_iEEEiEEENS5_IJlNS5_IJSB_SC_EEElEEEEENSI_INS5_IJNS5_IJNS5_IJNSA_ILi8EEESC_SO_EEEiEEENS5_IJNS5_IJNSA_ILi16EEESC_NSA_ILi4EEEEEEiEEEiEEENS5_IJNS5_IJNS5_IJSF_SR_NSA_ILi2048EEEEEENSA_ILi16384EEEEEENS5_IJNS5_IJSB_NSA_ILi1024EEENSA_ILi32EEEEEElEEElEEEEEEEESH_NS5_IJlSB_lEEENS4_8TiledMMAINS4_8MMA_AtomIJNS4_27SM100_MMA_F16BF16_SS_SPARSEISH_SH_fLi128ELi128ELNS4_4UMMA5MajorE0ELS1C_0ELNS1B_7ScaleInE0ELS1D_0EEEEEENSI_INS5_IJSB_SB_SB_EEENS5_IJNSA_ILi0EEES1H_S1H_EEEEENS5_IJNS4_10UnderscoreES1K_S1K_EEEEENS4_23SM90_TMA_LOAD_MULTICASTENS4_14ComposedLayoutINS4_7SwizzleILi3ELi4ELi3EEENS4_25smem_sparse_ptr_flag_bitsILi2ELi16EEENSI_INS5_IJNS5_IJSB_SO_EEENS5_IJSC_NSA_ILi64EEEEEEEEENS5_IJNS5_IJS1H_SF_EEESL_EEEEEEEvNS4_8identityENS4_13SM90_TMA_LOADENS1O_IS1Q_NS4_18smem_ptr_flag_bitsILi16EEENSI_INS5_IJSO_S1U_EEENS5_IJS1U_SB_EEEEEEEvS21_EENS_8epilogue10collective18CollectiveEpilogueINS2A_23Sm100TmaWarpSpecializedILi4ELi2ELi32ELb1ELb0EEEJSG_NS5_IJNSI_ISF_SB_EENSI_IS11_SB_EEEEEfNS5_IJSB_llEEEfS2I_NS2A_6fusion15FusionCallbacksIS2E_NS2J_17LinearCombinationIffffLNS_15FloatRoundStyleE2EEESG_S2H_JEEENS4_5SM1004TMEM4LOAD26SM100_TMEM_LOAD_32dp32b32xES22_NS1O_INS1P_ILi2ELi5ELi2EEENS23_ILi32EEENSI_INS5_IJS11_SS_EEENS5_IJSB_S11_EEEEEEENS4_39AutoVectorizingCopyWithAssumedAlignmentILi128EEENS4_14SM90_TMA_STOREES2Y_S30_S30_EEEvvEEEEvNT_6ParamsE,"aw",@nobits
	.sectionflags	@""
	.align	16
	.zero		1024


//--------------------- .nv.shared.reserved.0     --------------------------
	.section	.nv.shared.reserved.0,"aw",@nobits
	.weak		__nv_reservedSMEM_offset_0_alias
	.size		__nv_reservedSMEM_offset_0_alias, 0, 64
	.other		__nv_reservedSMEM_offset_0_alias,@"STO_CUDA_RESERVED_SHARED STV_DEFAULT"
__nv_reservedSMEM_offset_0_alias:
	.zero		0
.nv.shared.reserved.0:
	.zero		64
	.weak		__nv_reservedSMEM_tcgen05_partition
	.type		__nv_reservedSMEM_tcgen05_partition,@object
	.size		__nv_reservedSMEM_tcgen05_partition,(.L_0 - __nv_reservedSMEM_tcgen05_partition)
__nv_reservedSMEM_tcgen05_partition:
	.zero		32
.L_0:


//--------------------- .nv.global                --------------------------
	.section	.nv.global,"aw",@nobits
.nv.global:
	.type		_ZN39_INTERNAL_91b0fa13_4_k_cu_0f705c57_40504cute1_E,@object
	.size		_ZN39_INTERNAL_91b0fa13_4_k_cu_0f705c57_40504cute1_E,(_ZN39_INTERNAL_91b0fa13_4_k_cu_0f705c57_40504cuda3std3__45__cpo6cbeginE - _ZN39_INTERNAL_91b0fa13_4_k_cu_0f705c57_40504cute1_E)
_ZN39_INTERNAL_91b0fa13_4_k_cu_0f705c57_40504cute1_E:
	.zero		1
	.type		_ZN39_INTERNAL_91b0fa13_4_k_cu_0f705c57_40504cuda3std3__45__cpo6cbeginE,@object
	.size		_ZN39_INTERNAL_91b0fa13_4_k_cu_0f705c57_40504cuda3std3__45__cpo6cbeginE,(_ZN39_INTERNAL_91b0fa13_4_k_cu_0f705c57_40504cuda3std3__48in_placeE - _ZN39_INTERNAL_91b0fa13_4_k_cu_0f705c57_40504cuda3std3__45__cpo6cbeginE)
_ZN39_INTERNAL_91b0fa13_4_k_cu_0f705c57_40504cuda3std3__45__cpo6cbeginE:
	.zero		1
	.type		_ZN39_INTERNAL_91b0fa13_4_k_cu_0f705c57_40504cuda3std3__48in_placeE,@object
	.size		_ZN39_INTERNAL_91b0fa13_4_k_cu_0f705c57_40504cuda3std3__48in_placeE,(_ZN39_INTERNAL_91b0fa13_4_k_cu_0f705c57_40504cuda3std6ranges3__45__cpo9iter_moveE - _ZN39_INTERNAL_91b0fa13_4_k_cu_0f705c57_40504cuda3std3__48in_placeE)
_ZN39_INTERNAL_91b0fa13_4_k_cu_0f705c57_40504cuda3std3__48in_placeE:
	.zero		1
	.type		_ZN39_INTERNAL_91b0fa13_4_k_cu_0f705c57_40504cuda3std6ranges3__45__cpo9iter_moveE,@object
	.size		_ZN39_INTERNAL_91b0fa13_4_k_cu_0f705c57_40504cuda3std6ranges3__45__cpo9iter_moveE,(_ZN39_INTERNAL_91b0fa13_4_k_cu_0f705c57_40504cuda3std3__45__cpo5beginE - _ZN39_INTERNAL_91b0fa13_4_k_cu_0f705c57_40504cuda3std6ranges3__45__cpo9iter_moveE)
_ZN39_INTERNAL_91b0fa13_4_k_cu_0f705c57_40504cuda3std6ranges3__45__cpo9iter_moveE:
	.zero		1
	.type		_ZN39_INTERNAL_91b0fa13_4_k_cu_0f705c57_40504cuda3std3__45__cpo5beginE,@object
	.size		_ZN39_INTERNAL_91b0fa13_4_k_cu_0f705c57_40504cuda3std3__45__cpo5beginE,(_ZN39_INTERNAL_91b0fa13_4_k_cu_0f705c57_40504cuda3std3__441_GLOBAL__N__91b0fa13_4_k_cu_0f705c57_40506ignoreE - _ZN39_INTERNAL_91b0fa13_4_k_cu_0f705c57_40504cuda3std3__45__cpo5beginE)
_ZN39_INTERNAL_91b0fa13_4_k_cu_0f705c57_40504cuda3std3__45__cpo5beginE:
	.zero		1
	.type		_ZN39_INTERNAL_91b0fa13_4_k_cu_0f705c57_40504cuda3std3__441_GLOBAL__N__91b0fa13_4_k_cu_0f705c57_40506ignoreE,@object
	.size		_ZN39_INTERNAL_91b0fa13_4_k_cu_0f705c57_40504cuda3std3__441_GLOBAL__N__91b0fa13_4_k_cu_0f705c57_40506ignoreE,(_ZN39_INTERNAL_91b0fa13_4_k_cu_0f705c57_40504cute7productE - _ZN39_INTERNAL_91b0fa13_4_k_cu_0f705c57_40504cuda3std3__441_GLOBAL__N__91b0fa13_4_k_cu_0f705c57_40506ignoreE)
_ZN39_INTERNAL_91b0fa13_4_k_cu_0f705c57_40504cuda3std3__441_GLOBAL__N__91b0fa13_4_k_cu_0f705c57_40506ignoreE:
	.zero		1
	.type		_ZN39_INTERNAL_91b0fa13_4_k_cu_0f705c57_40504cute7productE,@object
	.size		_ZN39_INTERNAL_91b0fa13_4_k_cu_0f705c57_40504cute7productE,(_ZN39_INTERNAL_91b0fa13_4_k_cu_0f705c57_40504cuda3std3__45__cpo3endE - _ZN39_INTERNAL_91b0fa13_4_k_cu_0f705c57_40504cute7productE)
_ZN39_INTERNAL_91b0fa13_4_k_cu_0f705c57_40504cute7productE:
	.zero		1
	.type		_ZN39_INTERNAL_91b0fa13_4_k_cu_0f705c57_40504cuda3std3__45__cpo3endE,@object
	.size		_ZN39_INTERNAL_91b0fa13_4_k_cu_0f705c57_40504cuda3std3__45__cpo3endE,(_ZN39_INTERNAL_91b0fa13_4_k_cu_0f705c57_40504cuda3std3__419piecewise_constructE - _ZN39_INTERNAL_91b0fa13_4_k_cu_0f705c57_40504cuda3std3__45__cpo3endE)
_ZN39_INTERNAL_91b0fa13_4_k_cu_0f705c57_40504cuda3std3__45__cpo3endE:
	.zero		1
	.type		_ZN39_INTERNAL_91b0fa13_4_k_cu_0f705c57_40504cuda3std3__419piecewise_constructE,@object
	.size		_ZN39_INTERNAL_91b0fa13_4_k_cu_0f705c57_40504cuda3std3__419piecewise_constructE,(_ZN39_INTERNAL_91b0fa13_4_k_cu_0f705c57_40504cuda3std3__45__cpo4cendE - _ZN39_INTERNAL_91b0fa13_4_k_cu_0f705c57_40504cuda3std3__419piecewise_constructE)
_ZN39_INTERNAL_91b0fa13_4_k_cu_0f705c57_40504cuda3std3__419piecewise_constructE:
	.zero		1
	.type		_ZN39_INTERNAL_91b0fa13_4_k_cu_0f705c57_40504cuda3std3__45__cpo4cendE,@object
	.size		_ZN39_INTERNAL_91b0fa13_4_k_cu_0f705c57_40504cuda3std3__45__cpo4cendE,(_ZN39_INTERNAL_91b0fa13_4_k_cu_0f705c57_40504cuda3std6ranges3__45__cpo4swapE - _ZN39_INTERNAL_91b0fa13_4_k_cu_0f705c57_40504cuda3std3__45__cpo4cendE)
_ZN39_INTERNAL_91b0fa13_4_k_cu_0f705c57_40504cuda3std3__45__cpo4cendE:
	.zero		1
	.type		_ZN39_INTERNAL_91b0fa13_4_k_cu_0f705c57_40504cuda3std6ranges3__45__cpo4swapE,@object
	.size		_ZN39_INTERNAL_91b0fa13_4_k_cu_0f705c57_40504cuda3std6ranges3__45__cpo4swapE,(.L_10 - _ZN39_INTERNAL_91b0fa13_4_k_cu_0f705c57_40504cuda3std6ranges3__45__cpo4swapE)
_ZN39_INTERNAL_91b0fa13_4_k_cu_0f705c57_40504cuda3std6ranges3__45__cpo4swapE:
	.zero		1
.L_10:


//--------------------- .nv.constant0._ZN7cutlass13device_kernelINS_4gemm6kernel13GemmUniversalIN4cute5tupleIJiiiiEEENS1_10collective13CollectiveMmaINS1_41MainloopSm100TmaUmmaWarpSpecializedSparseILi3ELi2ELi2ENS5_IJNS4_1CILi1EEENSA_ILi2EEESB_EEEEENS5_IJNSA_ILi128EEESF_SF_EEENS_6half_tENS5_IJNS4_6LayoutINS5_IJiNS5_IJSC_iEEEiEEENS5_IJlNS5_IJSB_SC_EEElEEEEENSI_INS5_IJNS5_IJNS5_IJNSA_ILi8EEESC_SO_EEEiEEENS5_IJNS5_IJNSA_ILi16EEESC_NSA_ILi4EEEEEEiEEEiEEENS5_IJNS5_IJNS5_IJSF_SR_NSA_ILi2048EEEEEENSA_ILi16384EEEEEENS5_IJNS5_IJSB_NSA_ILi1024EEENSA_ILi32EEEEEElEEElEEEEEEEESH_NS5_IJlSB_lEEENS4_8TiledMMAINS4_8MMA_AtomIJNS4_27SM100_MMA_F16BF16_SS_SPARSEISH_SH_fLi128ELi128ELNS4_4UMMA5MajorE0ELS1C_0ELNS1B_7ScaleInE0ELS1D_0EEEEEENSI_INS5_IJSB_SB_SB_EEENS5_IJNSA_ILi0EEES1H_S1H_EEEEENS5_IJNS4_10UnderscoreES1K_S1K_EEEEENS4_23SM90_TMA_LOAD_MULTICASTENS4_14ComposedLayoutINS4_7SwizzleILi3ELi4ELi3EEENS4_25smem_sparse_ptr_flag_bitsILi2ELi16EEENSI_INS5_IJNS5_IJSB_SO_EEENS5_IJSC_NSA_ILi64EEEEEEEEENS5_IJNS5_IJS1H_SF_EEESL_EEEEEEEvNS4_8identityENS4_13SM90_TMA_LOADENS1O_IS1Q_NS4_18smem_ptr_flag_bitsILi16EEENSI_INS5_IJSO_S1U_EEENS5_IJS1U_SB_EEEEEEEvS21_EENS_8epilogue10collective18CollectiveEpilogueINS2A_23Sm100TmaWarpSpecializedILi4ELi2ELi32ELb1ELb0EEEJSG_NS5_IJNSI_ISF_SB_EENSI_IS11_SB_EEEEEfNS5_IJSB_llEEEfS2I_NS2A_6fusion15FusionCallbacksIS2E_NS2J_17LinearCombinationIffffLNS_15FloatRoundStyleE2EEESG_S2H_JEEENS4_5SM1004TMEM4LOAD26SM100_TMEM_LOAD_32dp32b32xES22_NS1O_INS1P_ILi2ELi5ELi2EEENS23_ILi32EEENSI_INS5_IJS11_SS_EEENS5_IJSB_S11_EEEEEEENS4_39AutoVectorizingCopyWithAssumedAlignmentILi128EEENS4_14SM90_TMA_STOREES2Y_S30_S30_EEEvvEEEEvNT_6ParamsE --------------------------
	.section	.nv.constant0._ZN7cutlass13device_kernelINS_4gemm6kernel13GemmUniversalIN4cute5tupleIJiiiiEEENS1_10collective13CollectiveMmaINS1_41MainloopSm100TmaUmmaWarpSpecializedSparseILi3ELi2ELi2ENS5_IJNS4_1CILi1EEENSA_ILi2EEESB_EEEEENS5_IJNSA_ILi128EEESF_SF_EEENS_6half_tENS5_IJNS4_6LayoutINS5_IJiNS5_IJSC_iEEEiEEENS5_IJlNS5_IJSB_SC_EEElEEEEENSI_INS5_IJNS5_IJNS5_IJNSA_ILi8EEESC_SO_EEEiEEENS5_IJNS5_IJNSA_ILi16EEESC_NSA_ILi4EEEEEEiEEEiEEENS5_IJNS5_IJNS5_IJSF_SR_NSA_ILi2048EEEEEENSA_ILi16384EEEEEENS5_IJNS5_IJSB_NSA_ILi1024EEENSA_ILi32EEEEEElEEElEEEEEEEESH_NS5_IJlSB_lEEENS4_8TiledMMAINS4_8MMA_AtomIJNS4_27SM100_MMA_F16BF16_SS_SPARSEISH_SH_fLi128ELi128ELNS4_4UMMA5MajorE0ELS1C_0ELNS1B_7ScaleInE0ELS1D_0EEEEEENSI_INS5_IJSB_SB_SB_EEENS5_IJNSA_ILi0EEES1H_S1H_EEEEENS5_IJNS4_10UnderscoreES1K_S1K_EEEEENS4_23SM90_TMA_LOAD_MULTICASTENS4_14ComposedLayoutINS4_7SwizzleILi3ELi4ELi3EEENS4_25smem_sparse_ptr_flag_bitsILi2ELi16EEENSI_INS5_IJNS5_IJSB_SO_EEENS5_IJSC_NSA_ILi64EEEEEEEEENS5_IJNS5_IJS1H_SF_EEESL_EEEEEEEvNS4_8identityENS4_13SM90_TMA_LOADENS1O_IS1Q_NS4_18smem_ptr_flag_bitsILi16EEENSI_INS5_IJSO_S1U_EEENS5_IJS1U_SB_EEEEEEEvS21_EENS_8epilogue10collective18CollectiveEpilogueINS2A_23Sm100TmaWarpSpecializedILi4ELi2ELi32ELb1ELb0EEEJSG_NS5_IJNSI_ISF_SB_EENSI_IS11_SB_EEEEEfNS5_IJSB_llEEEfS2I_NS2A_6fusion15FusionCallbacksIS2E_NS2J_17LinearCombinationIffffLNS_15FloatRoundStyleE2EEESG_S2H_JEEENS4_5SM1004TMEM4LOAD26SM100_TMEM_LOAD_32dp32b32xES22_NS1O_INS1P_ILi2ELi5ELi2EEENS23_ILi32EEENSI_INS5_IJS11_SS_EEENS5_IJSB_S11_EEEEEEENS4_39AutoVectorizingCopyWithAssumedAlignmentILi128EEENS4_14SM90_TMA_STOREES2Y_S30_S30_EEEvvEEEEvNT_6ParamsE,"a",@progbits
	.sectionflags	@""
	.align	4
.nv.constant0._ZN7cutlass13device_kernelINS_4gemm6kernel13GemmUniversalIN4cute5tupleIJiiiiEEENS1_10collective13CollectiveMmaINS1_41MainloopSm100TmaUmmaWarpSpecializedSparseILi3ELi2ELi2ENS5_IJNS4_1CILi1EEENSA_ILi2EEESB_EEEEENS5_IJNSA_ILi128EEESF_SF_EEENS_6half_tENS5_IJNS4_6LayoutINS5_IJiNS5_IJSC_iEEEiEEENS5_IJlNS5_IJSB_SC_EEElEEEEENSI_INS5_IJNS5_IJNS5_IJNSA_ILi8EEESC_SO_EEEiEEENS5_IJNS5_IJNSA_ILi16EEESC_NSA_ILi4EEEEEEiEEEiEEENS5_IJNS5_IJNS5_IJSF_SR_NSA_ILi2048EEEEEENSA_ILi16384EEEEEENS5_IJNS5_IJSB_NSA_ILi1024EEENSA_ILi32EEEEEElEEElEEEEEEEESH_NS5_IJlSB_lEEENS4_8TiledMMAINS4_8MMA_AtomIJNS4_27SM100_MMA_F16BF16_SS_SPARSEISH_SH_fLi128ELi128ELNS4_4UMMA5MajorE0ELS1C_0ELNS1B_7ScaleInE0ELS1D_0EEEEEENSI_INS5_IJSB_SB_SB_EEENS5_IJNSA_ILi0EEES1H_S1H_EEEEENS5_IJNS4_10UnderscoreES1K_S1K_EEEEENS4_23SM90_TMA_LOAD_MULTICASTENS4_14ComposedLayoutINS4_7SwizzleILi3ELi4ELi3EEENS4_25smem_sparse_ptr_flag_bitsILi2ELi16EEENSI_INS5_IJNS5_IJSB_SO_EEENS5_IJSC_NSA_ILi64EEEEEEEEENS5_IJNS5_IJS1H_SF_EEESL_EEEEEEEvNS4_8identityENS4_13SM90_TMA_LOADENS1O_IS1Q_NS4_18smem_ptr_flag_bitsILi16EEENSI_INS5_IJSO_S1U_EEENS5_IJS1U_SB_EEEEEEEvS21_EENS_8epilogue10collective18CollectiveEpilogueINS2A_23Sm100TmaWarpSpecializedILi4ELi2ELi32ELb1ELb0EEEJSG_NS5_IJNSI_ISF_SB_EENSI_IS11_SB_EEEEEfNS5_IJSB_llEEEfS2I_NS2A_6fusion15FusionCallbacksIS2E_NS2J_17LinearCombinationIffffLNS_15FloatRoundStyleE2EEESG_S2H_JEEENS4_5SM1004TMEM4LOAD26SM100_TMEM_LOAD_32dp32b32xES22_NS1O_INS1P_ILi2ELi5ELi2EEENS23_ILi32EEENSI_INS5_IJS11_SS_EEENS5_IJSB_S11_EEEEEEENS4_39AutoVectorizingCopyWithAssumedAlignmentILi128EEENS4_14SM90_TMA_STOREES2Y_S30_S30_EEEvvEEEEvNT_6ParamsE:
	.zero		3456


//--------------------- SYMBOLS --------------------------

	.type		.nv.reservedSmem.offset0,@object
	.size		.nv.reservedSmem.offset0,0x4
	.type		.nv.reservedSmem.cap,@object
	.size		.nv.reservedSmem.cap,0x4
	.type		__assertfail,@function
